def matmul_kernel(
    a_ptr,
    b_ptr,
    c_ptr,
    M,
    N,
    K,
    stride_am,
    stride_ak,
    stride_bk,
    stride_bn,
    stride_cm,
    stride_cn,
    BLOCK_M: tl.constexpr,
    BLOCK_N: tl.constexpr,
    BLOCK_K: tl.constexpr,
    GROUP_M: tl.constexpr,
):
    pid = tl.program_id(axis=0)
    num_pid_m = tl.cdiv(M, BLOCK_M)
    num_pid_n = tl.cdiv(N, BLOCK_N)
    num_pid_in_group = GROUP_M * num_pid_n
    group_id = pid // num_pid_in_group
    first_pid_m = group_id * GROUP_M
    group_size_m = min(num_pid_m - first_pid_m, GROUP_M)
    pid_m = first_pid_m + ((pid % num_pid_in_group) % group_size_m)
    pid_n = (pid % num_pid_in_group) // group_size_m

    offs_am = (pid_m * BLOCK_M + tl.arange(0, BLOCK_M)) % M
    offs_bn = (pid_n * BLOCK_N + tl.arange(0, BLOCK_N)) % N
    offs_k = tl.arange(0, BLOCK_K)
    a_ptrs = a_ptr + offs_am[:, None] * stride_am + offs_k[None, :] * stride_ak
    b_ptrs = b_ptr + offs_k[:, None] * stride_bk + offs_bn[None, :] * stride_bn

    acc = tl.zeros((BLOCK_M, BLOCK_N), dtype=tl.float32)
    for kk in range(0, tl.cdiv(K, BLOCK_K)):
        a = tl.load(a_ptrs, mask=offs_k[None, :] < K - kk * BLOCK_K, other=0.0)
        b = tl.load(b_ptrs, mask=offs_k[:, None] < K - kk * BLOCK_K, other=0.0)
        acc = tl.dot(a, b, acc)
        a_ptrs += BLOCK_K * stride_ak
        b_ptrs += BLOCK_K * stride_bk

    c = acc.to(c_ptr.dtype.element_ty)
    offs_cm = pid_m * BLOCK_M + tl.arange(0, BLOCK_M)
    offs_cn = pid_n * BLOCK_N + tl.arange(0, BLOCK_N)
    c_ptrs = c_ptr + offs_cm[:, None] * stride_cm + offs_cn[None, :] * stride_cn
    mask = (offs_cm[:, None] < M) & (offs_cn[None, :] < N)
    tl.store(c_ptrs, c, mask=mask)

# config = {"BLOCK_K": 64, "BLOCK_M": 128, "BLOCK_N": 64, "GROUP_M": 8, "arch": "sm_100", "dtype": "fp32", "num_ctas": 1, "num_stages": 2, "num_warps": 4}
# arch = sm_100


// ===== COMPILED SASS (sm_100a) =====

	.target	sm_100a

	.elftype	@"ET_EXEC"


//--------------------- .note.nv.tkinfo           --------------------------
	.section	.note.nv.tkinfo,"",@"SHT_NOTE"
	.sectionflags	@"SHF_NOTE_NV_TKINFO"
	.tkinfo
        /*0018*/ 	.word	0x00000081
        /*0030*/ 	.string	""
        /*0030*/ 	.string	"ptxas-blackwell"
        /*0030*/ 	.string	"Cuda compilation tools, release 12.9, V12.9.86"
        /*0030*/ 	.string	"Build cuda_12.9.r12.9/compiler.36037853_0"
        /*0030*/ 	.string	"-v  -suppress-debug-info  -lineinfo  -arch sm_100a "



//--------------------- .note.nv.cuver            --------------------------
	.section	.note.nv.cuver,"",@"SHT_NOTE"
	.sectionflags	@"SHF_NOTE_NV_CUVER"
        /*0018*/ 	.short	0x0001
        /*001a*/ 	.short	0x0064
        /*001c*/ 	.short	0x0001
        /*001e*/ 	.short	0x0000
        /*0020*/ 	.short	0x0001
        /*0022*/ 	.short	0x0000


//--------------------- .nv.info                  --------------------------
	.section	.nv.info,"",@"SHT_CUDA_INFO"
	.align	4


	//----- nvinfo : EIATTR_REGCOUNT
	.align		4
        /*0000*/ 	.byte	0x04, 0x2f
        /*0002*/ 	.short	(.L_4 - .L_3)
	.align		4
.L_3:
        /*0004*/ 	.word	index@(matmul_kernel)
        /*0008*/ 	.word	0x000000ff


	//----- nvinfo : EIATTR_FRAME_SIZE
	.align		4
.L_4:
        /*000c*/ 	.byte	0x04, 0x11
        /*000e*/ 	.short	(.L_6 - .L_5)
	.align		4
.L_5:
        /*0010*/ 	.word	index@($__internal_2_$__cuda_sm10x_tcgen05_guardrail_trap_unallocated_columns_being_dealloced)
        /*0014*/ 	.word	0x000001c0


	//----- nvinfo : EIATTR_FRAME_SIZE
	.align		4
.L_6:
        /*0018*/ 	.byte	0x04, 0x11
        /*001a*/ 	.short	(.L_8 - .L_7)
	.align		4
.L_7:
        /*001c*/ 	.word	index@($__internal_1_$__cuda_sm10x_tcgen05_guardrail_trap_phase_invalid_during_alloc)
        /*0020*/ 	.word	0x000001c0


	//----- nvinfo : EIATTR_FRAME_SIZE
	.align		4
.L_8:
        /*0024*/ 	.byte	0x04, 0x11
        /*0026*/ 	.short	(.L_10 - .L_9)
	.align		4
.L_9:
        /*0028*/ 	.word	index@($__internal_0_$__cuda_sm10x_tcgen05_guardrail_trap_col_being_dealloced_not_returned_by_alloc)
        /*002c*/ 	.word	0x000001c0


	//----- nvinfo : EIATTR_FRAME_SIZE
	.align		4
.L_10:
        /*0030*/ 	.byte	0x04, 0x11
        /*0032*/ 	.short	(.L_12 - .L_11)
	.align		4
.L_11:
        /*0034*/ 	.word	index@(matmul_kernel)
        /*0038*/ 	.word	0x000001c0


	//----- nvinfo : EIATTR_MIN_STACK_SIZE
	.align		4
.L_12:
        /*003c*/ 	.byte	0x04, 0x12
        /*003e*/ 	.short	(.L_14 - .L_13)
	.align		4
.L_13:
        /*0040*/ 	.word	index@(matmul_kernel)
        /*0044*/ 	.word	0x000001c0
.L_14:


//--------------------- .nv.info.matmul_kernel    --------------------------
	.section	.nv.info.matmul_kernel,"",@"SHT_CUDA_INFO"
	.sectionflags	@""
	.align	4


	//----- nvinfo : EIATTR_CUDA_API_VERSION
	.align		4
        /*0000*/ 	.byte	0x04, 0x37
        /*0002*/ 	.short	(.L_16 - .L_15)
.L_15:
        /*0004*/ 	.word	0x00000081


	//----- nvinfo : EIATTR_KPARAM_INFO
	.align		4
.L_16:
        /*0008*/ 	.byte	0x04, 0x17
        /*000a*/ 	.short	(.L_18 - .L_17)
.L_17:
        /*000c*/ 	.word	0x00000000
        /*0010*/ 	.short	0x000d
        /*0012*/ 	.short	0x0048
        /*0014*/ 	.byte	0x00, 0xf4, 0x21, 0x00


	//----- nvinfo : EIATTR_KPARAM_INFO
	.align		4
.L_18:
        /*0018*/ 	.byte	0x04, 0x17
        /*001a*/ 	.short	(.L_20 - .L_19)
.L_19:
        /*001c*/ 	.word	0x00000000
        /*0020*/ 	.short	0x000c
        /*0022*/ 	.short	0x0040
        /*0024*/ 	.byte	0x00, 0xf4, 0x21, 0x00


	//----- nvinfo : EIATTR_KPARAM_INFO
	.align		4
.L_20:
        /*0028*/ 	.byte	0x04, 0x17
        /*002a*/ 	.short	(.L_22 - .L_21)
.L_21:
        /*002c*/ 	.word	0x00000000
        /*0030*/ 	.short	0x000b
        /*0032*/ 	.short	0x0038
        /*0034*/ 	.byte	0x00, 0xf0, 0x11, 0x00


	//----- nvinfo : EIATTR_KPARAM_INFO
	.align		4
.L_22:
        /*0038*/ 	.byte	0x04, 0x17
        /*003a*/ 	.short	(.L_24 - .L_23)
.L_23:
        /*003c*/ 	.word	0x00000000
        /*0040*/ 	.short	0x000a
        /*0042*/ 	.short	0x0034
        /*0044*/ 	.byte	0x00, 0xf0, 0x11, 0x00


	//----- nvinfo : EIATTR_KPARAM_INFO
	.align		4
.L_24:
        /*0048*/ 	.byte	0x04, 0x17
        /*004a*/ 	.short	(.L_26 - .L_25)
.L_25:
        /*004c*/ 	.word	0x00000000
        /*0050*/ 	.short	0x0009
        /*0052*/ 	.short	0x0030
        /*0054*/ 	.byte	0x00, 0xf0, 0x11, 0x00


	//----- nvinfo : EIATTR_KPARAM_INFO
	.align		4
.L_26:
        /*0058*/ 	.byte	0x04, 0x17
        /*005a*/ 	.short	(.L_28 - .L_27)
.L_27:
        /*005c*/ 	.word	0x00000000
        /*0060*/ 	.short	0x0008
        /*0062*/ 	.short	0x002c
        /*0064*/ 	.byte	0x00, 0xf0, 0x11, 0x00


	//----- nvinfo : EIATTR_KPARAM_INFO
	.align		4
.L_28:
        /*0068*/ 	.byte	0x04, 0x17
        /*006a*/ 	.short	(.L_30 - .L_29)
.L_29:
        /*006c*/ 	.word	0x00000000
        /*0070*/ 	.short	0x0007
        /*0072*/ 	.short	0x0028
        /*0074*/ 	.byte	0x00, 0xf0, 0x11, 0x00


	//----- nvinfo : EIATTR_KPARAM_INFO
	.align		4
.L_30:
        /*0078*/ 	.byte	0x04, 0x17
        /*007a*/ 	.short	(.L_32 - .L_31)
.L_31:
        /*007c*/ 	.word	0x00000000
        /*0080*/ 	.short	0x0006
        /*0082*/ 	.short	0x0024
        /*0084*/ 	.byte	0x00, 0xf0, 0x11, 0x00


	//----- nvinfo : EIATTR_KPARAM_INFO
	.align		4
.L_32:
        /*0088*/ 	.byte	0x04, 0x17
        /*008a*/ 	.short	(.L_34 - .L_33)
.L_33:
        /*008c*/ 	.word	0x00000000
        /*0090*/ 	.short	0x0005
        /*0092*/ 	.short	0x0020
        /*0094*/ 	.byte	0x00, 0xf0, 0x11, 0x00


	//----- nvinfo : EIATTR_KPARAM_INFO
	.align		4
.L_34:
        /*0098*/ 	.byte	0x04, 0x17
        /*009a*/ 	.short	(.L_36 - .L_35)
.L_35:
        /*009c*/ 	.word	0x00000000
        /*00a0*/ 	.short	0x0004
        /*00a2*/ 	.short	0x001c
        /*00a4*/ 	.byte	0x00, 0xf0, 0x11, 0x00


	//----- nvinfo : EIATTR_KPARAM_INFO
	.align		4
.L_36:
        /*00a8*/ 	.byte	0x04, 0x17
        /*00aa*/ 	.short	(.L_38 - .L_37)
.L_37:
        /*00ac*/ 	.word	0x00000000
        /*00b0*/ 	.short	0x0003
        /*00b2*/ 	.short	0x0018
        /*00b4*/ 	.byte	0x00, 0xf0, 0x11, 0x00


	//----- nvinfo : EIATTR_KPARAM_INFO
	.align		4
.L_38:
        /*00b8*/ 	.byte	0x04, 0x17
        /*00ba*/ 	.short	(.L_40 - .L_39)
.L_39:
        /*00bc*/ 	.word	0x00000000
        /*00c0*/ 	.short	0x0002
        /*00c2*/ 	.short	0x0010
        /*00c4*/ 	.byte	0x00, 0xf4, 0x21, 0x00


	//----- nvinfo : EIATTR_KPARAM_INFO
	.align		4
.L_40:
        /*00c8*/ 	.byte	0x04, 0x17
        /*00ca*/ 	.short	(.L_42 - .L_41)
.L_41:
        /*00cc*/ 	.word	0x00000000
        /*00d0*/ 	.short	0x0001
        /*00d2*/ 	.short	0x0008
        /*00d4*/ 	.byte	0x00, 0xf4, 0x21, 0x00


	//----- nvinfo : EIATTR_KPARAM_INFO
	.align		4
.L_42:
        /*00d8*/ 	.byte	0x04, 0x17
        /*00da*/ 	.short	(.L_44 - .L_43)
.L_43:
        /*00dc*/ 	.word	0x00000000
        /*00e0*/ 	.short	0x0000
        /*00e2*/ 	.short	0x0000
        /*00e4*/ 	.byte	0x00, 0xf4, 0x21, 0x00


	//----- nvinfo : EIATTR_AT_ENTRY_FRAGMENTS
	.align		4
.L_44:
        /*00e8*/ 	.byte	0x04, 0x4f
        /*00ea*/ 	.short	(.L_46 - .L_45)


	//   ....[0]....
.L_45:
        /*00ec*/ 	.word	0x00000004


	//----- nvinfo : EIATTR_RESERVED_SMEM_USED
	.align		4
.L_46:
        /*00f0*/ 	.byte	0x01, 0x41
	.zero		2


	//----- nvinfo : EIATTR_SPARSE_MMA_MASK
	.align		4
        /*00f4*/ 	.byte	0x03, 0x50
        /*00f6*/ 	.short	0x0000


	//----- nvinfo : EIATTR_TCGEN05_1CTA_USED
	.align		4
        /*00f8*/ 	.byte	0x01, 0x51
	.zero		2


	//----- nvinfo : EIATTR_MAXREG_COUNT
	.align		4
        /*00fc*/ 	.byte	0x03, 0x1b
        /*00fe*/ 	.short	0x00ff


	//----- nvinfo : EIATTR_NUM_BARRIERS
	.align		4
        /*0100*/ 	.byte	0x02, 0x4c
        /*0102*/ 	.byte	0x01
	.zero		1


	//----- nvinfo : EIATTR_ANNOTATIONS
	.align		4
        /*0104*/ 	.byte	0x04, 0x55
        /*0106*/ 	.short	(.L_48 - .L_47)


	//   ....[0]....
.L_47:
        /*0108*/ 	.word	0x00000001
        /*010c*/ 	.byte	0xe0, 0x09, 0x00, 0x00, 0x01, 0x00, 0x00, 0x00, 0xb0, 0x25, 0x00, 0x00, 0x01, 0x00, 0x00, 0x00
        /* <DEDUP_REMOVED lines=89> */
        /*06ac*/ 	.byte	0x80, 0xc9, 0x00, 0x00


	//----- nvinfo : EIATTR_INT_WARP_WIDE_INSTR_OFFSETS
	.align		4
.L_48:
        /*06b0*/ 	.byte	0x04, 0x31
        /*06b2*/ 	.short	(.L_50 - .L_49)


	//   ....[0]....
.L_49:
        /*06b4*/ 	.word	0x000031f0


	//   ....[1]....
        /*06b8*/ 	.word	0x00003210


	//   ....[2]....
        /*06bc*/ 	.word	0x00003310


	//   ....[3]....
        /*06c0*/ 	.word	0x0000e450


	//   ....[4]....
        /*06c4*/ 	.word	0x0000e4a0


	//----- nvinfo : EIATTR_COOP_GROUP_MASK_REGIDS
	.align		4
.L_50:
        /*06c8*/ 	.byte	0x04, 0x29
        /*06ca*/ 	.short	(.L_52 - .L_51)


	//   ....[0]....
.L_51:
        /*06cc*/ 	.word	0xffffffff


	//   ....[1]....
        /*06d0*/ 	.word	0xffffffff


	//   ....[2]....
        /*06d4*/ 	.word	0xffffffff


	//   ....[3]....
        /*06d8*/ 	.word	0xffffffff


	//----- nvinfo : EIATTR_COOP_GROUP_INSTR_OFFSETS
	.align		4
.L_52:
        /*06dc*/ 	.byte	0x04, 0x28
        /*06de*/ 	.short	(.L_54 - .L_53)


	//   ....[0]....
.L_53:
        /*06e0*/ 	.word	0x00000070


	//   ....[1]....
        /*06e4*/ 	.word	0x00000330


	//   ....[2]....
        /*06e8*/ 	.word	0x0000e2e0


	//   ....[3]....
        /*06ec*/ 	.word	0x0000e550


	//----- nvinfo : EIATTR_VRC_CTA_INIT_COUNT
	.align		4
.L_54:
        /*06f0*/ 	.byte	0x02, 0x4a
        /*06f2*/ 	.byte	0x80
	.zero		1


	//----- nvinfo : EIATTR_MBARRIER_INSTR_OFFSETS
	.align		4
        /*06f4*/ 	.byte	0x04, 0x39
        /*06f6*/ 	.short	(.L_56 - .L_55)


	//   ....[0]....
.L_55:
        /*06f8*/ 	.word	0x00003440
        /*06fc*/ 	.word	0x000000ff
        /*0700*/ 	.word	0x00000000
        /*0704*/ 	.short	0x0100
        /*0706*/ 	.byte	0x0b
	.zero		1


	//   ....[1]....
        /*0708*/ 	.word	0x000035e0
        /*070c*/ 	.word	0x000000ff
        /*0710*/ 	.word	0x00010008
        /*0714*/ 	.short	0x0100
        /*0716*/ 	.byte	0x09
	.zero		1


	//   ....[2]....
        /*0718*/ 	.word	0x00009b10
        /*071c*/ 	.word	0x000000ff
        /*0720*/ 	.word	0x00000000
        /*0724*/ 	.short	0x010a
        /*0726*/ 	.byte	0x0b
	.zero		1


	//   ....[3]....
        /*0728*/ 	.word	0x0000cad0
        /*072c*/ 	.word	0x000000ff
        /*0730*/ 	.word	0x00000000
        /*0734*/ 	.short	0x010a
        /*0736*/ 	.byte	0x0b
	.zero		1


	//   ....[4]....
        /*0738*/ 	.word	0x0000cc40
        /*073c*/ 	.word	0x000000ff
        /*0740*/ 	.word	0x00010000
        /*0744*/ 	.short	0x0108
        /*0746*/ 	.byte	0x09
	.zero		1


	//   ....[5]....
        /*0748*/ 	.word	0x0000cd40
        /*074c*/ 	.word	0x000000ff
        /*0750*/ 	.word	0x00010008
        /*0754*/ 	.short	0x0108
        /*0756*/ 	.byte	0x09
	.zero		1


	//   ....[6]....
        /*0758*/ 	.word	0x0000e570
        /*075c*/ 	.word	0x000000ff
        /*0760*/ 	.word	0x00000000
        /*0764*/ 	.short	0x010a
        /*0766*/ 	.byte	0x0b
	.zero		1


	//   ....[7]....
        /*0768*/ 	.word	0x0000e5a0
        /*076c*/ 	.word	0x000000ff
        /*0770*/ 	.word	0x00000000
        /*0774*/ 	.short	0x010a
        /*0776*/ 	.byte	0x0b
	.zero		1


	//----- nvinfo : EIATTR_NUM_MBARRIERS
	.align		4
.L_56:
        /*0778*/ 	.byte	0x03, 0x38
        /*077a*/ 	.short	0x0002


	//----- nvinfo : EIATTR_EXIT_INSTR_OFFSETS
	.align		4
        /*077c*/ 	.byte	0x04, 0x1c
        /*077e*/ 	.short	(.L_58 - .L_57)


	//   ....[0]....
.L_57:
        /*0780*/ 	.word	0x0000e560


	//----- nvinfo : EIATTR_REQNTID
	.align		4
.L_58:
        /*0784*/ 	.byte	0x04, 0x10
        /*0786*/ 	.short	(.L_60 - .L_59)
.L_59:
        /*0788*/ 	.word	0x00000080
        /*078c*/ 	.word	0x00000001
        /*0790*/ 	.word	0x00000001


	//----- nvinfo : EIATTR_CRS_STACK_SIZE
	.align		4
.L_60:
        /*0794*/ 	.byte	0x04, 0x1e
        /*0796*/ 	.short	(.L_62 - .L_61)
.L_61:
        /*0798*/ 	.word	0x00000000


	//----- nvinfo : EIATTR_CBANK_PARAM_SIZE
	.align		4
.L_62:
        /*079c*/ 	.byte	0x03, 0x19
        /*079e*/ 	.short	0x0050


	//----- nvinfo : EIATTR_PARAM_CBANK
	.align		4
        /*07a0*/ 	.byte	0x04, 0x0a
        /*07a2*/ 	.short	(.L_64 - .L_63)
	.align		4
.L_63:
        /*07a4*/ 	.word	index@(.nv.constant0.matmul_kernel)
        /*07a8*/ 	.short	0x0380
        /*07aa*/ 	.short	0x0050


	//----- nvinfo : EIATTR_SW_WAR
	.align		4
.L_64:
        /*07ac*/ 	.byte	0x04, 0x36
        /*07ae*/ 	.short	(.L_66 - .L_65)
.L_65:
        /*07b0*/ 	.word	0x00000008
.L_66:


//--------------------- .nv.compat                --------------------------
	.section	.nv.compat,"",@"SHT_CUDA_COMPAT_INFO"
	.align	4
        /*0000*/ 	.byte	0x02, 0x02, 0x02, 0x00, 0x02, 0x05, 0x05, 0x00, 0x02, 0x03, 0x00, 0x00, 0x02, 0x06, 0x01, 0x00


//--------------------- .nv.callgraph             --------------------------
	.section	.nv.callgraph,"",@"SHT_CUDA_CALLGRAPH"
	.align	4
	.sectionentsize	8
	.align		4
        /*0000*/ 	.word	0x00000000
	.align		4
        /*0004*/ 	.word	0xffffffff
	.align		4
        /*0008*/ 	.word	0x00000000
	.align		4
        /*000c*/ 	.word	0xfffffffe
	.align		4
        /*0010*/ 	.word	0x00000000
	.align		4
        /*0014*/ 	.word	0xfffffffd
	.align		4
        /*0018*/ 	.word	0x00000000
	.align		4
        /*001c*/ 	.word	0xfffffffc


//--------------------- .text.matmul_kernel       --------------------------
	.section	.text.matmul_kernel,"ax",@progbits
	.align	128
        .global         matmul_kernel
        .type           matmul_kernel,@function
        .size           matmul_kernel,(.L_x_21 - matmul_kernel)
        .other          matmul_kernel,@"STO_CUDA_ENTRY STV_DEFAULT"
matmul_kernel:
.text.matmul_kernel:
[----:B------:R-:W1:Y:S01]  /*0000*/  LDC R1, c[0x0][0x37c] ;  /* 0x0000df00ff017b82 */ /* 0x000e620000000800 */
[----:B------:R-:W2:Y:S01]  /*0010*/  S2R R5, SR_TID.X ;  /* 0x0000000000057919 */ /* 0x000ea20000002100 */
[----:B-1----:R-:W-:Y:S01]  /*0020*/  VIADD R1, R1, 0xfffffe40 ;  /* 0xfffffe4001017836 */ /* 0x002fe20000000000 */
[----:B--2---:R-:W-:-:S13]  /*0030*/  ISETP.GE.U32.AND P0, PT, R5, 0x20, PT ;  /* 0x000000200500780c */ /* 0x004fda0003f06070 */
[----:B------:R-:W-:Y:S02]  /*0040*/  VOTEU.ANY UP0, P0 ;  /* 0x0000000000ff7886 */ /* 0x000fe40000000100 */
[----:B------:R-:W-:Y:S05]  /*0050*/  BRA.U UP0, `(.L_x_0) ;  /* 0x0000000100b87547 */ /* 0x000fea000b800000 */
[----:B------:R-:W1:Y:S01]  /*0060*/  S2UR UR6, SR_CgaCtaId ;  /* 0x00000000000679c3 */ /* 0x000e620000008800 */
[----:B------:R-:W-:Y:S01]  /*0070*/  NOP ;  /* 0x0000000000007918 */ /* 0x000fe20000000000 */
[----:B------:R-:W-:Y:S02]  /*0080*/  UMOV UR4, 0x40 ;  /* 0x0000004000047882 */ /* 0x000fe40000000000 */
[----:B-1----:R-:W-:-:S09]  /*0090*/  ULEA UR4, UR6, UR4, 0x18 ;  /* 0x0000000406047291 */ /* 0x002fd2000f8ec0ff */
[----:B------:R-:W1:Y:S01]  /*00a0*/  LDS.U8 R0, [UR4] ;  /* 0x00000004ff007984 */ /* 0x000e620008000000 */
[----:B------:R-:W-:Y:S02]  /*00b0*/  UMOV UR4, 0x400 ;  /* 0x0000040000047882 */ /* 0x000fe40000000000 */
[----:B------:R-:W-:Y:S01]  /*00c0*/  ULEA UR4, UR6, UR4, 0x18 ;  /* 0x0000000406047291 */ /* 0x000fe2000f8ec0ff */
[----:B-1----:R-:W-:-:S13]  /*00d0*/  ISETP.NE.AND P0, PT, R0, RZ, PT ;  /* 0x000000ff0000720c */ /* 0x002fda0003f05270 */
[----:B------:R-:W-:Y:S05]  /*00e0*/  @P0 BRA `(.L_x_1) ;  /* 0x00000000007c0947 */ /* 0x000fea0003800000 */
[----:B------:R-:W-:-:S13]  /*00f0*/  ELECT P0, URZ, PT ;  /* 0x0000000000ff782f */ /* 0x000fda0003800000 */
[----:B------:R-:W-:Y:S05]  /*0100*/  @!P0 BRA `(.L_x_2) ;  /* 0x0000000000848947 */ /* 0x000fea0003800000 */
[----:B------:R-:W-:Y:S01]  /*0110*/  UMOV UR5, 0x4 ;  /* 0x0000000400057882 */ /* 0x000fe20000000000 */
[----:B------:R-:W-:Y:S02]  /*0120*/  IMAD.MOV.U32 R4, RZ, RZ, 0x1 ;  /* 0x00000001ff047424 */ /* 0x000fe400078e00ff */
[----:B------:R-:W-:Y:S02]  /*0130*/  IMAD.MOV.U32 R7, RZ, RZ, 0xf ;  /* 0x0000000fff077424 */ /* 0x000fe400078e00ff */
[----:B------:R-:W-:Y:S04]  /*0140*/  DEPBAR.LE SB1, 0x36 ;  /* 0x00009d800000791a */ /* 0x000fe80000000000 */
[----:B------:R-:W1:Y:S02]  /*0150*/  UTCATOMSWS.FIND_AND_SET.ALIGN UP1, UR5, UR5 ;  /* 0x00000005000575e3 */ /* 0x000e640008020800 */
[----:B-1----:R-:W-:-:S04]  /*0160*/  PLOP3.LUT P0, PT, PT, PT, UP1, 0x80, 0x8 ;  /* 0x000000000008781c */ /* 0x002fc80003f0f018 */
[----:B------:R-:W-:-:S04]  /*0170*/  SEL R0, RZ, 0xffffffff, !P0 ;  /* 0xffffffffff007807 */ /* 0x000fc80004000000 */
[----:B------:R-:W-:Y:S01]  /*0180*/  ISETP.NE.AND P0, PT, R0, RZ, PT ;  /* 0x000000ff0000720c */ /* 0x000fe20003f05270 */
[----:B------:R-:W-:-:S12]  /*0190*/  IMAD.U32 R0, RZ, RZ, UR5 ;  /* 0x00000005ff007e24 */ /* 0x000fd8000f8e00ff */
[----:B------:R-:W-:Y:S05]  /*01a0*/  @P0 BRA `(.L_x_3) ;  /* 0x0000000000240947 */ /* 0x000fea0003800000 */
.L_x_4:
[----:B------:R-:W-:Y:S05]  /*01b0*/  NANOSLEEP 0x64 ;  /* 0x000000640000795d */ /* 0x000fea0003800000 */
[----:B------:R-:W-:-:S05]  /*01c0*/  UMOV UR5, 0x4 ;  /* 0x0000000400057882 */ /* 0x000fca0000000000 */
[----:B------:R-:W-:Y:S04]  /*01d0*/  DEPBAR.LE SB1, 0x36 ;  /* 0x00009d800000791a */ /* 0x000fe80000000000 */
[----:B------:R-:W1:Y:S02]  /*01e0*/  UTCATOMSWS.FIND_AND_SET.ALIGN UP1, UR5, UR5 ;  /* 0x00000005000575e3 */ /* 0x000e640008020800 */
[----:B-1----:R-:W-:-:S04]  /*01f0*/  PLOP3.LUT P0, PT, PT, PT, UP1, 0x80, 0x8 ;  /* 0x000000000008781c */ /* 0x002fc80003f0f018 */
[----:B------:R-:W-:-:S04]  /*0200*/  SEL R0, RZ, 0xffffffff, !P0 ;  /* 0xffffffffff007807 */ /* 0x000fc80004000000 */
[----:B------:R-:W-:Y:S01]  /*0210*/  ISETP.NE.AND P0, PT, R0, RZ, PT ;  /* 0x000000ff0000720c */ /* 0x000fe20003f05270 */
[----:B------:R-:W-:-:S12]  /*0220*/  IMAD.U32 R0, RZ, RZ, UR5 ;  /* 0x00000005ff007e24 */ /* 0x000fd8000f8e00ff */
[----:B------:R-:W-:Y:S05]  /*0230*/  @!P0 BRA `(.L_x_4) ;  /* 0xfffffffc00dc8947 */ /* 0x000fea000383ffff */
.L_x_3:
[C---:B------:R-:W-:Y:S01]  /*0240*/  VIADD R3, R0.reuse, 0x10 ;  /* 0x0000001000037836 */ /* 0x040fe20000000000 */
[----:B------:R-:W-:Y:S01]  /*0250*/  UMOV UR5, 0x50 ;  /* 0x0000005000057882 */ /* 0x000fe20000000000 */
[----:B------:R-:W-:Y:S01]  /*0260*/  SHF.L.U32 R2, R7, R0, RZ ;  /* 0x0000000007027219 */ /* 0x000fe200000006ff */
[----:B------:R-:W-:Y:S01]  /*0270*/  ULEA UR5, UR6, UR5, 0x18 ;  /* 0x0000000506057291 */ /* 0x000fe2000f8ec0ff */
[----:B------:R-:W-:Y:S01]  /*0280*/  IMAD.SHL.U32 R0, R0, 0x20, RZ ;  /* 0x0000002000007824 */ /* 0x000fe200078e00ff */
[----:B------:R-:W-:-:S04]  /*0290*/  SHF.L.U32 R3, R4, R3, RZ ;  /* 0x0000000304037219 */ /* 0x000fc800000006ff */
[----:B------:R-:W-:-:S05]  /*02a0*/  LOP3.LUT R2, R3, R2, RZ, 0xfc, !PT ;  /* 0x0000000203027212 */ /* 0x000fca00078efcff */
[----:B------:R1:W-:Y:S04]  /*02b0*/  ATOMS.OR RZ, [UR5], R2 ;  /* 0x00000002ffff798c */ /* 0x0003e8000b000005 */
[----:B------:R1:W-:Y:S01]  /*02c0*/  STS [UR4], R0 ;  /* 0x00000000ff007988 */ /* 0x0003e20008000804 */
[----:B------:R-:W-:Y:S05]  /*02d0*/  BRA `(.L_x_2) ;  /* 0x0000000000107947 */ /* 0x000fea0003800000 */
.L_x_1:
[----:B------:R-:W-:Y:S01]  /*02e0*/  IMAD.MOV.U32 R0, RZ, RZ, -0x1 ;  /* 0xffffffffff007424 */ /* 0x000fe200078e00ff */
[----:B------:R-:W-:-:S04]  /*02f0*/  MOV R2, 0x320 ;  /* 0x0000032000027802 */ /* 0x000fc80000000f00 */
[----:B------:R1:W-:Y:S03]  /*0300*/  STS [UR4], R0 ;  /* 0x00000000ff007988 */ /* 0x0003e60008000804 */
[----:B-1----:R-:W-:Y:S05]  /*0310*/  CALL.REL.NOINC `($__internal_1_$__cuda_sm10x_tcgen05_guardrail_trap_phase_invalid_during_alloc) ;  /* 0x000000e000b87944 */ /* 0x002fea0003c00000 */
.L_x_2:
[----:B------:R-:W-:Y:S05]  /*0320*/  WARPSYNC.ALL ;  /* 0x0000000000007948 */ /* 0x000fea0003800000 */
[----:B------:R-:W-:Y:S01]  /*0330*/  NOP ;  /* 0x0000000000007918 */ /* 0x000fe20000000000 */
.L_x_0:
[----:B------:R-:W2:Y:S01]  /*0340*/  LDC.64 R44, c[0x0][0x398] ;  /* 0x0000e600ff2c7b82 */ /* 0x000ea20000000a00 */
[----:B------:R-:W3:Y:S01]  /*0350*/  S2R R7, SR_CTAID.X ;  /* 0x0000000000077919 */ /* 0x000ee20000002500 */
[----:B------:R-:W-:Y:S01]  /*0360*/  LOP3.LUT R68, R5, 0x7f, RZ, 0xc0, !PT ;  /* 0x0000007f05447812 */ /* 0x000fe200078ec0ff */
[----:B------:R-:W-:Y:S01]  /*0370*/  UMOV UR9, 0x400 ;  /* 0x0000040000097882 */ /* 0x000fe20000000000 */
[----:B------:R-:W4:Y:S04]  /*0380*/  LDCU UR5, c[0x0][0x3a4] ;  /* 0x00007480ff0577ac */ /* 0x000f280008000800 */
[----:B------:R-:W5:Y:S01]  /*0390*/  S2UR UR4, SR_CgaCtaId ;  /* 0x00000000000479c3 */ /* 0x000f620000008800 */
[----:B------:R-:W1:Y:S01]  /*03a0*/  LDCU.128 UR16, c[0x0][0x380] ;  /* 0x00007000ff1077ac */ /* 0x000e620008000c00 */
[----:B------:R-:W-:Y:S01]  /*03b0*/  UMOV UR6, 0x1 ;  /* 0x0000000100067882 */ /* 0x000fe20000000000 */
[----:B------:R-:W1:Y:S05]  /*03c0*/  LDCU.64 UR24, c[0x0][0x358] ;  /* 0x00006b00ff1877ac */ /* 0x000e6a0008000a00 */
[----:B------:R-:W1:Y:S02]  /*03d0*/  LDC R186, c[0x0][0x3a0] ;  /* 0x0000e800ffba7b82 */ /* 0x000e640000000800 */
[----:B-12---:R-:W-:Y:S01]  /*03e0*/  VIADD R0, R45, 0x3f ;  /* 0x0000003f2d007836 */ /* 0x006fe20000000000 */
[----:B------:R-:W-:-:S04]  /*03f0*/  IABS R15, R44 ;  /* 0x0000002c000f7213 */ /* 0x000fc80000000000 */
[----:B------:R-:W-:Y:S01]  /*0400*/  SHF.R.S32.HI R3, RZ, 0x1f, R0 ;  /* 0x0000001fff037819 */ /* 0x000fe20000011400 */
[----:B-----5:R-:W-:-:S03]  /*0410*/  ULEA UR9, UR4, UR9, 0x18 ;  /* 0x0000000904097291 */ /* 0x020fc6000f8ec0ff */
[----:B------:R-:W-:Y:S02]  /*0420*/  LEA.HI R3, R3, R0, RZ, 0x6 ;  /* 0x0000000003037211 */ /* 0x000fe400078f30ff */
[----:B---3--:R-:W-:Y:S02]  /*0430*/  IABS R8, R7 ;  /* 0x0000000700087213 */ /* 0x008fe40000000000 */
[----:B------:R-:W-:Y:S01]  /*0440*/  SHF.R.S32.HI R3, RZ, 0x6, R3 ;  /* 0x00000006ff037819 */ /* 0x000fe20000011403 */
[----:B------:R-:W-:-:S04]  /*0450*/  VIADD R43, R186, 0xffffffc6 ;  /* 0xffffffc6ba2b7836 */ /* 0x000fc80000000000 */
[----:B------:R-:W-:-:S05]  /*0460*/  IMAD.SHL.U32 R4, R3, 0x8, RZ ;  /* 0x0000000803047824 */ /* 0x000fca00078e00ff */
[-C--:B------:R-:W-:Y:S02]  /*0470*/  IABS R9, R4.reuse ;  /* 0x0000000400097213 */ /* 0x080fe40000000000 */
[----:B------:R-:W-:Y:S02]  /*0480*/  IABS R10, R4 ;  /* 0x00000004000a7213 */ /* 0x000fe40000000000 */
[----:B------:R-:W1:Y:S08]  /*0490*/  I2F.RP R0, R9 ;  /* 0x0000000900007306 */ /* 0x000e700000209400 */
[----:B-1----:R-:W1:Y:S02]  /*04a0*/  MUFU.RCP R0, R0 ;  /* 0x0000000000007308 */ /* 0x002e640000001000 */
[----:B-1----:R-:W-:-:S02]  /*04b0*/  VIADD R2, R0, 0xffffffe ;  /* 0x0ffffffe00027836 */ /* 0x002fc40000000000 */
[----:B------:R-:W-:-:S04]  /*04c0*/  IMAD.MOV R0, RZ, RZ, -R10 ;  /* 0x000000ffff007224 */ /* 0x000fc800078e0a0a */
[----:B------:R1:W2:Y:S02]  /*04d0*/  F2I.FTZ.U32.TRUNC.NTZ R3, R2 ;  /* 0x0000000200037305 */ /* 0x0002a4000021f000 */
[----:B-1----:R-:W-:Y:S02]  /*04e0*/  IMAD.MOV.U32 R2, RZ, RZ, RZ ;  /* 0x000000ffff027224 */ /* 0x002fe400078e00ff */
[----:B--2---:R-:W-:-:S04]  /*04f0*/  IMAD.MOV R6, RZ, RZ, -R3 ;  /* 0x000000ffff067224 */ /* 0x004fc800078e0a03 */
[----:B------:R-:W-:Y:S02]  /*0500*/  IMAD R11, R6, R9, RZ ;  /* 0x00000009060b7224 */ /* 0x000fe400078e02ff */
[----:B------:R-:W-:Y:S02]  /*0510*/  IMAD.MOV.U32 R6, RZ, RZ, R8 ;  /* 0x000000ffff067224 */ /* 0x000fe400078e0008 */
[----:B------:R-:W-:-:S06]  /*0520*/  IMAD.HI.U32 R3, R3, R11, R2 ;  /* 0x0000000b03037227 */ /* 0x000fcc00078e0002 */
[----:B------:R-:W-:-:S04]  /*0530*/  IMAD.HI.U32 R3, R3, R6, RZ ;  /* 0x0000000603037227 */ /* 0x000fc800078e00ff */
[----:B------:R-:W-:Y:S01]  /*0540*/  IMAD R0, R3, R0, R6 ;  /* 0x0000000003007224 */ /* 0x000fe200078e0206 */
[----:B------:R-:W-:Y:S04]  /*0550*/  BAR.SYNC.DEFER_BLOCKING 0x0 ;  /* 0x0000000000007b1d */ /* 0x000fe80000010000 */
[----:B------:R-:W-:-:S13]  /*0560*/  ISETP.GT.U32.AND P1, PT, R9, R0, PT ;  /* 0x000000000900720c */ /* 0x000fda0003f24070 */
[----:B------:R-:W-:Y:S02]  /*0570*/  @!P1 IMAD.IADD R0, R0, 0x1, -R9 ;  /* 0x0000000100009824 */ /* 0x000fe400078e0a09 */
[----:B------:R-:W-:Y:S01]  /*0580*/  @!P1 VIADD R3, R3, 0x1 ;  /* 0x0000000103039836 */ /* 0x000fe20000000000 */
[----:B------:R-:W-:Y:S02]  /*0590*/  ISETP.NE.AND P1, PT, R4, RZ, PT ;  /* 0x000000ff0400720c */ /* 0x000fe40003f25270 */
[----:B------:R-:W-:Y:S02]  /*05a0*/  ISETP.GE.U32.AND P0, PT, R0, R9, PT ;  /* 0x000000090000720c */ /* 0x000fe40003f06070 */
[----:B------:R-:W-:-:S04]  /*05b0*/  LOP3.LUT R0, R7, R4, RZ, 0x3c, !PT ;  /* 0x0000000407007212 */ /* 0x000fc800078e3cff */
[----:B------:R-:W-:Y:S01]  /*05c0*/  ISETP.GE.AND P2, PT, R0, RZ, PT ;  /* 0x000000ff0000720c */ /* 0x000fe20003f46270 */
[----:B------:R-:W-:-:S06]  /*05d0*/  VIADD R0, R44, 0x7f ;  /* 0x0000007f2c007836 */ /* 0x000fcc0000000000 */
[----:B------:R-:W-:-:S04]  /*05e0*/  @P0 VIADD R3, R3, 0x1 ;  /* 0x0000000103030836 */ /* 0x000fc80000000000 */
[----:B------:R-:W-:Y:S01]  /*05f0*/  IMAD.MOV.U32 R2, RZ, RZ, R3 ;  /* 0x000000ffff027224 */ /* 0x000fe200078e0003 */
[----:B------:R-:W-:-:S03]  /*0600*/  SHF.R.S32.HI R3, RZ, 0x1f, R0 ;  /* 0x0000001fff037819 */ /* 0x000fc60000011400 */
[----:B------:R-:W-:Y:S01]  /*0610*/  @!P2 IMAD.MOV R2, RZ, RZ, -R2 ;  /* 0x000000ffff02a224 */ /* 0x000fe200078e0a02 */
[----:B------:R-:W-:Y:S02]  /*0620*/  @!P1 LOP3.LUT R2, RZ, R4, RZ, 0x33, !PT ;  /* 0x00000004ff029212 */ /* 0x000fe400078e33ff */
[----:B------:R-:W-:-:S03]  /*0630*/  LEA.HI R3, R3, R0, RZ, 0x7 ;  /* 0x0000000003037211 */ /* 0x000fc600078f38ff */
[----:B------:R-:W-:Y:S02]  /*0640*/  IMAD.SHL.U32 R10, R2, 0x8, RZ ;  /* 0x00000008020a7824 */ /* 0x000fe400078e00ff */
[----:B------:R-:W-:-:S03]  /*0650*/  IMAD.MOV R2, RZ, RZ, -R2 ;  /* 0x000000ffff027224 */ /* 0x000fc600078e0a02 */
[----:B------:R-:W-:Y:S01]  /*0660*/  LEA.HI.SX32 R3, R3, -R10, 0x19 ;  /* 0x8000000a03037211 */ /* 0x000fe200078fcaff */
[----:B------:R-:W-:-:S03]  /*0670*/  IMAD R12, R4, R2, R7 ;  /* 0x00000002040c7224 */ /* 0x000fc600078e0207 */
[----:B------:R-:W-:Y:S02]  /*0680*/  VIMNMX R13, PT, PT, R3, 0x8, PT ;  /* 0x00000008030d7848 */ /* 0x000fe40003fe0100 */
[----:B------:R-:W-:Y:S02]  /*0690*/  IABS R11, R12 ;  /* 0x0000000c000b7213 */ /* 0x000fe40000000000 */
[-C--:B------:R-:W-:Y:S02]  /*06a0*/  IABS R9, R13.reuse ;  /* 0x0000000d00097213 */ /* 0x080fe40000000000 */
[----:B------:R-:W-:Y:S02]  /*06b0*/  IABS R4, R13 ;  /* 0x0000000d00047213 */ /* 0x000fe40000000000 */
[----:B------:R-:W1:Y:S08]  /*06c0*/  I2F.RP R0, R9 ;  /* 0x0000000900007306 */ /* 0x000e700000209400 */
[----:B-1----:R-:W1:Y:S02]  /*06d0*/  MUFU.RCP R0, R0 ;  /* 0x0000000000007308 */ /* 0x002e640000001000 */
[----:B-1----:R-:W-:-:S02]  /*06e0*/  VIADD R3, R0, 0xffffffe ;  /* 0x0ffffffe00037836 */ /* 0x002fc40000000000 */
[----:B------:R-:W-:-:S04]  /*06f0*/  IMAD.MOV R0, RZ, RZ, -R4 ;  /* 0x000000ffff007224 */ /* 0x000fc800078e0a04 */
[----:B------:R-:W1:Y:S08]  /*0700*/  I2F.RP R4, R15 ;  /* 0x0000000f00047306 */ /* 0x000e700000209400 */
[----:B------:R-:W2:Y:S08]  /*0710*/  F2I.FTZ.U32.TRUNC.NTZ R3, R3 ;  /* 0x0000000300037305 */ /* 0x000eb0000021f000 */
[----:B-1----:R-:W1:Y:S01]  /*0720*/  MUFU.RCP R4, R4 ;  /* 0x0000000400047308 */ /* 0x002e620000001000 */
[----:B--2---:R-:W-:-:S04]  /*0730*/  IMAD.MOV R6, RZ, RZ, -R3 ;  /* 0x000000ffff067224 */ /* 0x004fc800078e0a03 */
[----:B------:R-:W-:-:S04]  /*0740*/  IMAD.MOV.U32 R2, RZ, RZ, R6 ;  /* 0x000000ffff027224 */ /* 0x000fc800078e0006 */
[----:B------:R-:W-:Y:S02]  /*0750*/  IMAD R7, R2, R9, RZ ;  /* 0x0000000902077224 */ /* 0x000fe400078e02ff */
[----:B------:R-:W-:Y:S02]  /*0760*/  IMAD.MOV.U32 R2, RZ, RZ, RZ ;  /* 0x000000ffff027224 */ /* 0x000fe400078e00ff */
[----:B-1----:R-:W-:Y:S02]  /*0770*/  VIADD R6, R4, 0xffffffe ;  /* 0x0ffffffe04067836 */ /* 0x002fe40000000000 */
[----:B------:R-:W-:Y:S01]  /*0780*/  IMAD.HI.U32 R2, R3, R7, R2 ;  /* 0x0000000703027227 */ /* 0x000fe200078e0002 */
[----:B------:R-:W-:Y:S01]  /*0790*/  IABS R3, R45 ;  /* 0x0000002d00037213 */ /* 0x000fe20000000000 */
[----:B------:R-:W1:Y:S04]  /*07a0*/  F2I.FTZ.U32.TRUNC.NTZ R7, R6 ;  /* 0x0000000600077305 */ /* 0x000e68000021f000 */
[----:B------:R-:W-:-:S04]  /*07b0*/  IMAD.HI.U32 R2, R2, R11, RZ ;  /* 0x0000000b02027227 */ /* 0x000fc800078e00ff */
[----:B------:R-:W-:Y:S01]  /*07c0*/  IMAD R0, R2, R0, R11 ;  /* 0x0000000002007224 */ /* 0x000fe200078e020b */
[----:B------:R-:W2:Y:S04]  /*07d0*/  I2F.RP R8, R3 ;  /* 0x0000000300087306 */ /* 0x000ea80000209400 */
[----:B------:R-:W-:Y:S01]  /*07e0*/  ISETP.GT.U32.AND P1, PT, R9, R0, PT ;  /* 0x000000000900720c */ /* 0x000fe20003f24070 */
[----:B-1----:R-:W-:-:S04]  /*07f0*/  IMAD.MOV R4, RZ, RZ, -R7 ;  /* 0x000000ffff047224 */ /* 0x002fc800078e0a07 */
[----:B------:R-:W-:Y:S01]  /*0800*/  IMAD R17, R4, R15, RZ ;  /* 0x0000000f04117224 */ /* 0x000fe200078e02ff */
[----:B--2---:R-:W1:Y:S07]  /*0810*/  MUFU.RCP R8, R8 ;  /* 0x0000000800087308 */ /* 0x004e6e0000001000 */
[----:B------:R-:W-:Y:S02]  /*0820*/  @!P1 IMAD.IADD R0, R0, 0x1, -R9 ;  /* 0x0000000100009824 */ /* 0x000fe400078e0a09 */
[----:B------:R-:W-:Y:S01]  /*0830*/  @!P1 VIADD R2, R2, 0x1 ;  /* 0x0000000102029836 */ /* 0x000fe20000000000 */
[----:B------:R-:W-:-:S02]  /*0840*/  ISETP.NE.AND P1, PT, R13, RZ, PT ;  /* 0x000000ff0d00720c */ /* 0x000fc40003f25270 */
[----:B------:R-:W-:Y:S02]  /*0850*/  ISETP.GE.U32.AND P0, PT, R0, R9, PT ;  /* 0x000000090000720c */ /* 0x000fe40003f06070 */
[----:B------:R-:W-:-:S04]  /*0860*/  LOP3.LUT R0, R12, R13, RZ, 0x3c, !PT ;  /* 0x0000000d0c007212 */ /* 0x000fc800078e3cff */
[----:B------:R-:W-:Y:S01]  /*0870*/  ISETP.GE.AND P2, PT, R0, RZ, PT ;  /* 0x000000ff0000720c */ /* 0x000fe20003f46270 */
[----:B-1----:R-:W-:Y:S02]  /*0880*/  VIADD R9, R8, 0xffffffe ;  /* 0x0ffffffe08097836 */ /* 0x002fe40000000000 */
[----:B------:R-:W-:-:S04]  /*0890*/  IMAD.MOV.U32 R8, RZ, RZ, RZ ;  /* 0x000000ffff087224 */ /* 0x000fc800078e00ff */
[----:B------:R-:W-:Y:S01]  /*08a0*/  @P0 VIADD R2, R2, 0x1 ;  /* 0x0000000102020836 */ /* 0x000fe20000000000 */
[----:B------:R-:W1:Y:S05]  /*08b0*/  F2I.FTZ.U32.TRUNC.NTZ R9, R9 ;  /* 0x0000000900097305 */ /* 0x000e6a000021f000 */
[----:B------:R-:W-:Y:S01]  /*08c0*/  @!P2 IMAD.MOV R2, RZ, RZ, -R2 ;  /* 0x000000ffff02a224 */ /* 0x000fe200078e0a02 */
[----:B------:R-:W-:-:S05]  /*08d0*/  @!P1 LOP3.LUT R2, RZ, R13, RZ, 0x33, !PT ;  /* 0x0000000dff029212 */ /* 0x000fca00078e33ff */
[----:B------:R-:W-:-:S04]  /*08e0*/  IMAD.MOV R0, RZ, RZ, -R2 ;  /* 0x000000ffff007224 */ /* 0x000fc800078e0a02 */
[----:B------:R-:W-:Y:S01]  /*08f0*/  IMAD R0, R13, R0, R12 ;  /* 0x000000000d007224 */ /* 0x000fe200078e020c */
[----:B------:R-:W-:Y:S01]  /*0900*/  SHF.R.U32.HI R13, RZ, 0x6, R5 ;  /* 0x00000006ff0d7819 */ /* 0x000fe20000011605 */
[----:B-1----:R-:W-:Y:S02]  /*0910*/  IMAD.MOV R6, RZ, RZ, -R9 ;  /* 0x000000ffff067224 */ /* 0x002fe400078e0a09 */
[----:B------:R-:W-:Y:S01]  /*0920*/  IMAD.IADD R11, R10, 0x1, R0 ;  /* 0x000000010a0b7824 */ /* 0x000fe200078e0200 */
[----:B------:R-:W-:Y:S01]  /*0930*/  SGXT.U32 R13, R13, 0x1 ;  /* 0x000000010d0d781a */ /* 0x000fe20000000000 */
[----:B------:R-:W-:Y:S02]  /*0940*/  IMAD.SHL.U32 R0, R2, 0x40, RZ ;  /* 0x0000004002007824 */ /* 0x000fe400078e00ff */
[----:B------:R-:W-:Y:S02]  /*0950*/  IMAD.MOV.U32 R2, RZ, RZ, R6 ;  /* 0x000000ffff027224 */ /* 0x000fe400078e0006 */
[----:B------:R-:W-:Y:S01]  /*0960*/  IMAD.MOV.U32 R6, RZ, RZ, RZ ;  /* 0x000000ffff067224 */ /* 0x000fe200078e00ff */
[----:B------:R-:W-:Y:S01]  /*0970*/  LOP3.LUT R13, R0, R13, RZ, 0xfc, !PT ;  /* 0x0000000d000d7212 */ /* 0x000fe200078efcff */
[----:B------:R-:W-:-:S02]  /*0980*/  IMAD R39, R11, 0x80, R68 ;  /* 0x000000800b277824 */ /* 0x000fc400078e0244 */
[----:B------:R-:W-:Y:S01]  /*0990*/  IMAD.HI.U32 R6, R7, R17, R6 ;  /* 0x0000001107067227 */ /* 0x000fe200078e0006 */
[----:B------:R-:W-:Y:S02]  /*09a0*/  IABS R11, R13 ;  /* 0x0000000d000b7213 */ /* 0x000fe40000000000 */
[----:B------:R-:W-:Y:S01]  /*09b0*/  IABS R10, R39 ;  /* 0x00000027000a7213 */ /* 0x000fe20000000000 */
[----:B------:R-:W-:Y:S01]  /*09c0*/  IMAD R7, R2, R3, RZ ;  /* 0x0000000302077224 */ /* 0x000fe200078e02ff */
[----:B------:R-:W-:Y:S01]  /*09d0*/  LOP3.LUT R16, R13, 0x3e, RZ, 0xfc, !PT ;  /* 0x0000003e0d107812 */ /* 0x000fe200078efcff */
[----:B------:R-:W-:Y:S01]  /*09e0*/  STL [R1+0x1b8], R39 ;  /* 0x0001b82701007387 */ /* 0x000fe20000100800 */
[----:B------:R-:W-:Y:S01]  /*09f0*/  SHF.R.S32.HI R2, RZ, 0x6, R5 ;  /* 0x00000006ff027819 */ /* 0x000fe20000011405 */
[----:B------:R-:W-:Y:S01]  /*0a00*/  IMAD.HI.U32 R8, R9, R7, R8 ;  /* 0x0000000709087227 */ /* 0x000fe200078e0008 */
[----:B------:R-:W-:Y:S02]  /*0a10*/  IABS R18, R16 ;  /* 0x0000001000127213 */ /* 0x000fe40000000000 */
[----:B------:R-:W-:Y:S01]  /*0a20*/  SGXT R2, R2, 0x1 ;  /* 0x000000010202781a */ /* 0x000fe20000000200 */
[----:B------:R-:W-:Y:S01]  /*0a30*/  IMAD.HI.U32 R6, R6, R10, RZ ;  /* 0x0000000a06067227 */ /* 0x000fe200078e00ff */
[----:B------:R-:W-:-:S02]  /*0a40*/  LOP3.LUT R14, R13, 0x2, RZ, 0xfc, !PT ;  /* 0x000000020d0e7812 */ /* 0x000fc400078efcff */
[----:B------:R-:W-:Y:S01]  /*0a50*/  LOP3.LUT R2, R2, 0x90, RZ, 0xc0, !PT ;  /* 0x0000009002027812 */ /* 0x000fe200078ec0ff */
[----:B------:R-:W-:Y:S01]  /*0a60*/  IMAD.HI.U32 R4, R8, R11, RZ ;  /* 0x0000000b08047227 */ /* 0x000fe200078e00ff */
[----:B------:R-:W-:Y:S02]  /*0a70*/  ISETP.GE.AND P1, PT, R14, RZ, PT ;  /* 0x000000ff0e00720c */ /* 0x000fe40003f26270 */
[----:B------:R-:W-:Y:S01]  /*0a80*/  LOP3.LUT R17, R13, 0x8, RZ, 0xfc, !PT ;  /* 0x000000080d117812 */ /* 0x000fe200078efcff */
[----:B------:R-:W-:Y:S01]  /*0a90*/  IMAD.MOV R6, RZ, RZ, -R6 ;  /* 0x000000ffff067224 */ /* 0x000fe200078e0a06 */
[----:B------:R-:W-:Y:S01]  /*0aa0*/  ISETP.GE.AND P4, PT, R16, RZ, PT ;  /* 0x000000ff1000720c */ /* 0x000fe20003f86270 */
[----:B------:R-:W-:Y:S01]  /*0ab0*/  IMAD.MOV R12, RZ, RZ, -R4 ;  /* 0x000000ffff0c7224 */ /* 0x000fe200078e0a04 */
[----:B------:R-:W-:Y:S01]  /*0ac0*/  IABS R16, R17 ;  /* 0x0000001100107213 */ /* 0x000fe20000000000 */
[----:B------:R-:W-:Y:S01]  /*0ad0*/  IMAD R4, R15, R6, R10 ;  /* 0x000000060f047224 */ /* 0x000fe200078e020a */
[----:B------:R-:W-:Y:S01]  /*0ae0*/  IABS R10, R14 ;  /* 0x0000000e000a7213 */ /* 0x000fe20000000000 */
[----:B------:R-:W-:Y:S01]  /*0af0*/  IMAD R6, R3, R12, R11 ;  /* 0x0000000c03067224 */ /* 0x000fe200078e020b */
[----:B------:R-:W-:Y:S01]  /*0b00*/  LOP3.LUT R11, R13, 0x4, RZ, 0xfc, !PT ;  /* 0x000000040d0b7812 */ /* 0x000fe200078efcff */
[----:B------:R-:W-:Y:S01]  /*0b10*/  IMAD.HI.U32 R7, R8, R18, RZ ;  /* 0x0000001208077227 */ /* 0x000fe200078e00ff */
[----:B------:R-:W-:-:S02]  /*0b20*/  ISETP.GT.U32.AND P0, PT, R15, R4, PT ;  /* 0x000000040f00720c */ /* 0x000fc40003f04070 */
[----:B------:R-:W-:Y:S01]  /*0b30*/  ISETP.GT.U32.AND P3, PT, R3, R6, PT ;  /* 0x000000060300720c */ /* 0x000fe20003f64070 */
[----:B------:R-:W-:Y:S01]  /*0b40*/  IMAD.MOV R7, RZ, RZ, -R7 ;  /* 0x000000ffff077224 */ /* 0x000fe200078e0a07 */
[----:B------:R-:W-:Y:S01]  /*0b50*/  IABS R12, R11 ;  /* 0x0000000b000c7213 */ /* 0x000fe20000000000 */
[----:B------:R-:W-:Y:S01]  /*0b60*/  IMAD.SHL.U32 R9, R5, 0x4, RZ ;  /* 0x0000000405097824 */ /* 0x000fe200078e00ff */
[----:B------:R-:W-:Y:S01]  /*0b70*/  LOP3.LUT R21, R13, 0x24, RZ, 0xfc, !PT ;  /* 0x000000240d157812 */ /* 0x000fe200078efcff */
[----:B------:R-:W-:Y:S01]  /*0b80*/  IMAD R18, R3, R7, R18 ;  /* 0x0000000703127224 */ /* 0x000fe200078e0212 */
[----:B------:R-:W-:Y:S02]  /*0b90*/  SHF.R.U32.HI R7, RZ, 0x5, R5 ;  /* 0x00000005ff077819 */ /* 0x000fe40000011605 */
[----:B------:R-:W-:Y:S01]  /*0ba0*/  LOP3.LUT R9, R2, 0x7c, R9, 0x78, !PT ;  /* 0x0000007c02097812 */ /* 0x000fe200078e7809 */
[----:B------:R-:W-:Y:S01]  /*0bb0*/  IMAD.SHL.U32 R2, R5, 0x100, RZ ;  /* 0x0000010005027824 */ /* 0x000fe200078e00ff */
[----:B------:R-:W-:Y:S01]  /*0bc0*/  R2UR UR7, R7 ;  /* 0x00000000070772ca */ /* 0x000fe200000e0000 */
[----:B------:R-:W-:Y:S01]  /*0bd0*/  IMAD.HI.U32 R7, R8, R10, RZ ;  /* 0x0000000a08077227 */ /* 0x000fe200078e00ff */
[----:B------:R-:W-:-:S02]  /*0be0*/  ISETP.GT.U32.AND P2, PT, R3, R18, PT ;  /* 0x000000120300720c */ /* 0x000fc40003f44070 */
[----:B------:R-:W-:Y:S01]  /*0bf0*/  LOP3.LUT R2, R9, 0x2000, R2, 0xf8, !PT ;  /* 0x0000200009027812 */ /* 0x000fe200078ef802 */
[----:B------:R-:W-:Y:S01]  /*0c00*/  @!P3 IMAD.IADD R6, R6, 0x1, -R3 ;  /* 0x000000010606b824 */ /* 0x000fe200078e0a03 */
[----:B------:R-:W-:Y:S01]  /*0c10*/  IABS R54, R21 ;  /* 0x0000001500367213 */ /* 0x000fe20000000000 */
[----:B------:R-:W-:Y:S01]  /*0c20*/  IMAD.MOV R7, RZ, RZ, -R7 ;  /* 0x000000ffff077224 */ /* 0x000fe200078e0a07 */
[----:B------:R-:W-:Y:S01]  /*0c30*/  LOP3.LUT R19, R13, 0x20, RZ, 0xfc, !PT ;  /* 0x000000200d137812 */ /* 0x000fe200078efcff */
[----:B------:R-:W-:Y:S01]  /*0c40*/  IMAD.HI.U32 R9, R8, R12, RZ ;  /* 0x0000000c08097227 */ /* 0x000fe200078e00ff */
[C---:B------:R-:W-:Y:S02]  /*0c50*/  ISETP.GT.U32.AND P3, PT, R3.reuse, R6, PT ;  /* 0x000000060300720c */ /* 0x040fe40003f64070 */
[----:B------:R-:W-:Y:S01]  /*0c60*/  IABS R50, R19 ;  /* 0x0000001300327213 */ /* 0x000fe20000000000 */
[----:B------:R-:W-:Y:S01]  /*0c70*/  IMAD R10, R3, R7, R10 ;  /* 0x00000007030a7224 */ /* 0x000fe200078e020a */
[C---:B------:R-:W-:Y:S01]  /*0c80*/  LOP3.LUT R7, R13.reuse, 0x6, RZ, 0xfc, !PT ;  /* 0x000000060d077812 */ /* 0x040fe200078efcff */
[----:B------:R-:W-:Y:S01]  /*0c90*/  IMAD.MOV R9, RZ, RZ, -R9 ;  /* 0x000000ffff097224 */ /* 0x000fe200078e0a09 */
[----:B------:R-:W-:Y:S01]  /*0ca0*/  LOP3.LUT R27, R13, 0x2a, RZ, 0xfc, !PT ;  /* 0x0000002a0d1b7812 */ /* 0x000fe200078efcff */
[----:B------:R-:W-:Y:S01]  /*0cb0*/  @!P0 IMAD.IADD R4, R4, 0x1, -R15 ;  /* 0x0000000104048824 */ /* 0x000fe200078e0a0f */
[C---:B------:R-:W-:Y:S01]  /*0cc0*/  ISETP.GT.U32.AND P6, PT, R3.reuse, R10, PT ;  /* 0x0000000a0300720c */ /* 0x040fe20003fc4070 */
[----:B------:R-:W-:Y:S01]  /*0cd0*/  IMAD R12, R3, R9, R12 ;  /* 0x00000009030c7224 */ /* 0x000fe200078e020c */
[----:B------:R-:W-:Y:S01]  /*0ce0*/  IABS R14, R7 ;  /* 0x00000007000e7213 */ /* 0x000fe20000000000 */
[--C-:B------:R-:W-:Y:S01]  /*0cf0*/  @!P2 IMAD.IADD R18, R18, 0x1, -R3.reuse ;  /* 0x000000011212a824 */ /* 0x100fe200078e0a03 */
[----:B------:R-:W-:Y:S01]  /*0d00*/  ISETP.GT.U32.AND P5, PT, R15, R4, PT ;  /* 0x000000040f00720c */ /* 0x000fe20003fa4070 */
[----:B------:R-:W-:Y:S01]  /*0d10*/  @!P3 IMAD.IADD R6, R6, 0x1, -R3 ;  /* 0x000000010606b824 */ /* 0x000fe200078e0a03 */
[C---:B------:R-:W-:Y:S01]  /*0d20*/  ISETP.GT.U32.AND P3, PT, R3.reuse, R12, PT ;  /* 0x0000000c0300720c */ /* 0x040fe20003f64070 */
[----:B------:R-:W-:Y:S01]  /*0d30*/  IMAD.HI.U32 R9, R8, R16, RZ ;  /* 0x0000001008097227 */ /* 0x000fe200078e00ff */
[----:B------:R-:W-:-:S02]  /*0d40*/  ISETP.GT.U32.AND P0, PT, R3, R18, PT ;  /* 0x000000120300720c */ /* 0x000fc40003f04070 */
[----:B------:R-:W-:Y:S01]  /*0d50*/  ISETP.GE.AND P2, PT, R11, RZ, PT ;  /* 0x000000ff0b00720c */ /* 0x000fe20003f46270 */
[----:B------:R-:W-:Y:S01]  /*0d60*/  IMAD.MOV R9, RZ, RZ, -R9 ;  /* 0x000000ffff097224 */ /* 0x000fe200078e0a09 */
[----:B------:R-:W-:Y:S01]  /*0d70*/  IABS R60, R27 ;  /* 0x0000001b003c7213 */ /* 0x000fe20000000000 */
[----:B------:R-:W-:Y:S01]  /*0d80*/  @!P6 IMAD.IADD R10, R10, 0x1, -R3 ;  /* 0x000000010a0ae824 */ /* 0x000fe200078e0a03 */
[----:B------:R-:W-:Y:S01]  /*0d90*/  LOP3.LUT R25, R13, 0x28, RZ, 0xfc, !PT ;  /* 0x000000280d197812 */ /* 0x000fe200078efcff */
[----:B------:R-:W-:Y:S01]  /*0da0*/  IMAD R16, R3, R9, R16 ;  /* 0x0000000903107224 */ /* 0x000fe200078e0210 */
[----:B------:R-:W-:Y:S01]  /*0db0*/  LOP3.LUT R23, R13, 0x26, RZ, 0xfc, !PT ;  /* 0x000000260d177812 */ /* 0x000fe200078efcff */
[----:B------:R-:W-:Y:S01]  /*0dc0*/  @!P5 IMAD.IADD R4, R4, 0x1, -R15 ;  /* 0x000000010404d824 */ /* 0x000fe200078e0a0f */
[----:B------:R-:W-:Y:S01]  /*0dd0*/  ISETP.GE.AND P5, PT, R7, RZ, PT ;  /* 0x000000ff0700720c */ /* 0x000fe20003fa6270 */
[----:B------:R-:W-:Y:S01]  /*0de0*/  @!P3 IMAD.IADD R12, R12, 0x1, -R3 ;  /* 0x000000010c0cb824 */ /* 0x000fe200078e0a03 */
[----:B------:R-:W-:Y:S01]  /*0df0*/  ISETP.GT.U32.AND P6, PT, R3, R10, PT ;  /* 0x0000000a0300720c */ /* 0x000fe20003fc4070 */
[----:B------:R-:W-:Y:S01]  /*0e00*/  IMAD.HI.U32 R7, R8, R14, RZ ;  /* 0x0000000e08077227 */ /* 0x000fe200078e00ff */
[----:B------:R-:W-:-:S02]  /*0e10*/  LOP3.LUT R15, R13, 0xa, RZ, 0xfc, !PT ;  /* 0x0000000a0d0f7812 */ /* 0x000fc400078efcff */
[----:B------:R-:W-:Y:S01]  /*0e20*/  ISETP.GT.U32.AND P3, PT, R3, R12, PT ;  /* 0x0000000c0300720c */ /* 0x000fe20003f64070 */
[----:B------:R-:W-:Y:S01]  /*0e30*/  IMAD.MOV R7, RZ, RZ, -R7 ;  /* 0x000000ffff077224 */ /* 0x000fe200078e0a07 */
[----:B------:R-:W-:Y:S01]  /*0e40*/  IABS R11, R15 ;  /* 0x0000000f000b7213 */ /* 0x000fe20000000000 */
[--C-:B------:R-:W-:Y:S01]  /*0e50*/  @!P0 IMAD.IADD R18, R18, 0x1, -R3.reuse ;  /* 0x0000000112128824 */ /* 0x100fe200078e0a03 */
[----:B------:R-:W-:Y:S01]  /*0e60*/  ISETP.GE.AND P0, PT, R13, RZ, PT ;  /* 0x000000ff0d00720c */ /* 0x000fe20003f06270 */
[----:B------:R-:W-:Y:S01]  /*0e70*/  IMAD R14, R3, R7, R14 ;  /* 0x00000007030e7224 */ /* 0x000fe200078e020e */
[----:B------:R-:W-:Y:S01]  /*0e80*/  IABS R58, R25 ;  /* 0x00000019003a7213 */ /* 0x000fe20000000000 */
[----:B------:R-:W-:Y:S01]  /*0e90*/  IMAD.HI.U32 R7, R8, R11, RZ ;  /* 0x0000000b08077227 */ /* 0x000fe200078e00ff */
[C---:B------:R-:W-:Y:S02]  /*0ea0*/  LOP3.LUT R33, R13.reuse, 0x32, RZ, 0xfc, !PT ;  /* 0x000000320d217812 */ /* 0x040fe400078efcff */
[----:B------:R-:W-:Y:S01]  /*0eb0*/  LOP3.LUT R29, R13, 0x2e, RZ, 0xfc, !PT ;  /* 0x0000002e0d1d7812 */ /* 0x000fe200078efcff */
[----:B------:R-:W-:Y:S01]  /*0ec0*/  IMAD.MOV.U32 R82, RZ, RZ, R18 ;  /* 0x000000ffff527224 */ /* 0x000fe200078e0012 */
[----:B------:R-:W-:Y:S01]  /*0ed0*/  IABS R70, R33 ;  /* 0x0000002100467213 */ /* 0x000fe20000000000 */
[----:B------:R-:W-:Y:S01]  /*0ee0*/  @!P6 IMAD.IADD R10, R10, 0x1, -R3 ;  /* 0x000000010a0ae824 */ /* 0x000fe200078e0a03 */
[----:B------:R-:W-:Y:S01]  /*0ef0*/  ISETP.GE.AND P6, PT, R15, RZ, PT ;  /* 0x000000ff0f00720c */ /* 0x000fe20003fc6270 */
[----:B------:R-:W-:Y:S01]  /*0f00*/  IMAD.MOV R18, RZ, RZ, -R7 ;  /* 0x000000ffff127224 */ /* 0x000fe200078e0a07 */
[----:B------:R-:W-:Y:S01]  /*0f10*/  LOP3.LUT R7, R13, 0xc, RZ, 0xfc, !PT ;  /* 0x0000000c0d077812 */ /* 0x000fe200078efcff */
[----:B------:R-:W-:Y:S01]  /*0f20*/  @!P1 IMAD.MOV R10, RZ, RZ, -R10 ;  /* 0x000000ffff0a9224 */ /* 0x000fe200078e0a0a */
[C---:B------:R-:W-:Y:S01]  /*0f30*/  ISETP.GT.U32.AND P1, PT, R3.reuse, R16, PT ;  /* 0x000000100300720c */ /* 0x040fe20003f24070 */
[----:B------:R-:W-:Y:S01]  /*0f40*/  IMAD R18, R3, R18, R11 ;  /* 0x0000001203127224 */ /* 0x000fe200078e020b */
[----:B------:R-:W-:Y:S01]  /*0f50*/  IABS R20, R7 ;  /* 0x0000000700147213 */ /* 0x000fe20000000000 */
[----:B------:R-:W-:Y:S01]  /*0f60*/  @!P3 IMAD.IADD R12, R12, 0x1, -R3 ;  /* 0x000000010c0cb824 */ /* 0x000fe200078e0a03 */
[----:B------:R-:W-:Y:S01]  /*0f70*/  ISETP.GE.AND P3, PT, R7, RZ, PT ;  /* 0x000000ff0700720c */ /* 0x000fe20003f66270 */
[----:B------:R-:W-:Y:S01]  /*0f80*/  @!P4 IMAD.MOV R82, RZ, RZ, -R82 ;  /* 0x000000ffff52c224 */ /* 0x000fe200078e0a52 */
[C---:B------:R-:W-:Y:S01]  /*0f90*/  ISETP.GT.U32.AND P4, PT, R3.reuse, R14, PT ;  /* 0x0000000e0300720c */ /* 0x040fe20003f84070 */
[----:B------:R-:W-:Y:S01]  /*0fa0*/  @!P2 IMAD.MOV R12, RZ, RZ, -R12 ;  /* 0x000000ffff0ca224 */ /* 0x000fe200078e0a0c */
[----:B------:R-:W-:Y:S01]  /*0fb0*/  ISETP.GT.U32.AND P2, PT, R3, R18, PT ;  /* 0x000000120300720c */ /* 0x000fe20003f44070 */
[----:B------:R-:W-:Y:S01]  /*0fc0*/  IMAD.HI.U32 R7, R8, R20, RZ ;  /* 0x0000001408077227 */ /* 0x000fe200078e00ff */
[----:B------:R-:W-:-:S02]  /*0fd0*/  LOP3.LUT R15, R13, 0x10, RZ, 0xfc, !PT ;  /* 0x000000100d0f7812 */ /* 0x000fc400078efcff */
[----:B------:R-:W-:Y:S01]  /*0fe0*/  LOP3.LUT R11, R13, 0xe, RZ, 0xfc, !PT ;  /* 0x0000000e0d0b7812 */ /* 0x000fe200078efcff */
[----:B------:R-:W-:Y:S01]  /*0ff0*/  @!P1 IMAD.IADD R16, R16, 0x1, -R3 ;  /* 0x0000000110109824 */ /* 0x000fe200078e0a03 */
[----:B------:R-:W-:Y:S01]  /*1000*/  IABS R24, R15 ;  /* 0x0000000f00187213 */ /* 0x000fe20000000000 */
[----:B------:R-:W-:Y:S01]  /*1010*/  IMAD.MOV R7, RZ, RZ, -R7 ;  /* 0x000000ffff077224 */ /* 0x000fe200078e0a07 */
[----:B------:R-:W-:Y:S01]  /*1020*/  IABS R22, R11 ;  /* 0x0000000b00167213 */ /* 0x000fe20000000000 */
[----:B------:R-:W-:Y:S01]  /*1030*/  @!P0 IMAD.MOV R6, RZ, RZ, -R6 ;  /* 0x000000ffff068224 */ /* 0x000fe200078e0a06 */
[C---:B------:R-:W-:Y:S01]  /*1040*/  ISETP.GT.U32.AND P1, PT, R3.reuse, R16, PT ;  /* 0x000000100300720c */ /* 0x040fe20003f24070 */
[----:B------:R-:W-:Y:S01]  /*1050*/  IMAD R20, R3, R7, R20 ;  /* 0x0000000703147224 */ /* 0x000fe200078e0214 */
[----:B------:R-:W-:Y:S01]  /*1060*/  ISETP.GE.AND P0, PT, R17, RZ, PT ;  /* 0x000000ff1100720c */ /* 0x000fe20003f06270 */
[----:B------:R-:W-:Y:S01]  /*1070*/  @!P2 IMAD.IADD R18, R18, 0x1, -R3 ;  /* 0x000000011212a824 */ /* 0x000fe200078e0a03 */
[----:B------:R-:W-:Y:S01]  /*1080*/  LOP3.LUT R17, R13, 0x12, RZ, 0xfc, !PT ;  /* 0x000000120d117812 */ /* 0x000fe200078efcff */
[----:B------:R-:W-:Y:S01]  /*1090*/  IMAD.HI.U32 R7, R8, R24, RZ ;  /* 0x0000001808077227 */ /* 0x000fe200078e00ff */
[----:B------:R-:W-:-:S02]  /*10a0*/  IABS R64, R29 ;  /* 0x0000001d00407213 */ /* 0x000fc40000000000 */
[----:B------:R-:W-:Y:S01]  /*10b0*/  ISETP.GT.U32.AND P2, PT, R3, R18, PT ;  /* 0x000000120300720c */ /* 0x000fe20003f44070 */
[----:B------:R-:W-:Y:S01]  /*10c0*/  @!P4 IMAD.IADD R14, R14, 0x1, -R3 ;  /* 0x000000010e0ec824 */ /* 0x000fe200078e0a03 */
[----:B------:R-:W-:Y:S01]  /*10d0*/  IABS R26, R17 ;  /* 0x00000011001a7213 */ /* 0x000fe20000000000 */
[----:B------:R-:W-:Y:S01]  /*10e0*/  IMAD.MOV R7, RZ, RZ, -R7 ;  /* 0x000000ffff077224 */ /* 0x000fe200078e0a07 */
[----:B------:R-:W-:Y:S01]  /*10f0*/  LOP3.LUT R31, R13, 0x30, RZ, 0xfc, !PT ;  /* 0x000000300d1f7812 */ /* 0x000fe200078efcff */
[----:B------:R-:W-:Y:S01]  /*1100*/  @!P1 IMAD.IADD R16, R16, 0x1, -R3 ;  /* 0x0000000110109824 */ /* 0x000fe200078e0a03 */
[C---:B------:R-:W-:Y:S01]  /*1110*/  ISETP.GT.U32.AND P4, PT, R3.reuse, R14, PT ;  /* 0x0000000e0300720c */ /* 0x040fe20003f84070 */
[C---:B------:R-:W-:Y:S01]  /*1120*/  IMAD R24, R3.reuse, R7, R24 ;  /* 0x0000000703187224 */ /* 0x040fe200078e0218 */
[----:B------:R-:W-:Y:S01]  /*1130*/  ISETP.GT.U32.AND P1, PT, R3, R20, PT ;  /* 0x000000140300720c */ /* 0x000fe20003f24070 */
[----:B------:R-:W-:Y:S01]  /*1140*/  IMAD.HI.U32 R9, R8, R22, RZ ;  /* 0x0000001608097227 */ /* 0x000fe200078e00ff */
[----:B------:R-:W-:-:S02]  /*1150*/  IABS R66, R31 ;  /* 0x0000001f00427213 */ /* 0x000fc40000000000 */
[----:B------:R-:W-:Y:S01]  /*1160*/  LOP3.LUT R35, R13, 0x38, RZ, 0xfc, !PT ;  /* 0x000000380d237812 */ /* 0x000fe200078efcff */
[----:B------:R-:W-:Y:S01]  /*1170*/  @!P2 IMAD.IADD R18, R18, 0x1, -R3 ;  /* 0x000000011212a824 */ /* 0x000fe200078e0a03 */
[----:B------:R-:W-:Y:S01]  /*1180*/  ISETP.GT.U32.AND P2, PT, R3, R24, PT ;  /* 0x000000180300720c */ /* 0x000fe20003f44070 */
[----:B------:R-:W-:Y:S01]  /*1190*/  IMAD.MOV R9, RZ, RZ, -R9 ;  /* 0x000000ffff097224 */ /* 0x000fe200078e0a09 */
[----:B------:R-:W-:Y:S01]  /*11a0*/  LOP3.LUT R37, R13, 0x3a, RZ, 0xfc, !PT ;  /* 0x0000003a0d257812 */ /* 0x000fe200078efcff */
[----:B------:R-:W-:Y:S01]  /*11b0*/  @!P0 IMAD.MOV R16, RZ, RZ, -R16 ;  /* 0x000000ffff108224 */ /* 0x000fe200078e0a10 */
[----:B------:R-:W-:Y:S01]  /*11c0*/  ISETP.GE.AND P0, PT, R15, RZ, PT ;  /* 0x000000ff0f00720c */ /* 0x000fe20003f06270 */
[--C-:B------:R-:W-:Y:S01]  /*11d0*/  @!P4 IMAD.IADD R14, R14, 0x1, -R3.reuse ;  /* 0x000000010e0ec824 */ /* 0x100fe200078e0a03 */
[----:B------:R-:W-:Y:S01]  /*11e0*/  ISETP.GE.AND P4, PT, R11, RZ, PT ;  /* 0x000000ff0b00720c */ /* 0x000fe20003f86270 */
[--C-:B------:R-:W-:Y:S01]  /*11f0*/  @!P1 IMAD.IADD R20, R20, 0x1, -R3.reuse ;  /* 0x0000000114149824 */ /* 0x100fe200078e0a03 */
[----:B------:R-:W-:Y:S01]  /*1200*/  LOP3.LUT R11, R13, 0x14, RZ, 0xfc, !PT ;  /* 0x000000140d0b7812 */ /* 0x000fe200078efcff */
[----:B------:R-:W-:Y:S01]  /*1210*/  IMAD R22, R3, R9, R22 ;  /* 0x0000000903167224 */ /* 0x000fe200078e0216 */
[----:B------:R-:W-:Y:S01]  /*1220*/  LOP3.LUT R15, R13, 0x16, RZ, 0xfc, !PT ;  /* 0x000000160d0f7812 */ /* 0x000fe200078efcff */
[----:B------:R-:W-:Y:S01]  /*1230*/  @!P5 IMAD.MOV R14, RZ, RZ, -R14 ;  /* 0x000000ffff0ed224 */ /* 0x000fe200078e0a0e */
[C---:B------:R-:W-:Y:S01]  /*1240*/  ISETP.GT.U32.AND P1, PT, R3.reuse, R20, PT ;  /* 0x000000140300720c */ /* 0x040fe20003f24070 */
[----:B------:R-:W-:Y:S01]  /*1250*/  @!P2 IMAD.IADD R24, R24, 0x1, -R3 ;  /* 0x000000011818a824 */ /* 0x000fe200078e0a03 */
[----:B------:R-:W-:Y:S01]  /*1260*/  ISETP.GT.U32.AND P5, PT, R3, R22, PT ;  /* 0x000000160300720c */ /* 0x000fe20003fa4070 */
[----:B------:R-:W-:Y:S01]  /*1270*/  IMAD.HI.U32 R9, R8, R26, RZ ;  /* 0x0000001a08097227 */ /* 0x000fe200078e00ff */
[----:B------:R-:W-:-:S02]  /*1280*/  IABS R28, R11 ;  /* 0x0000000b001c7213 */ /* 0x000fc40000000000 */
[C---:B------:R-:W-:Y:S01]  /*1290*/  ISETP.GT.U32.AND P2, PT, R3.reuse, R24, PT ;  /* 0x000000180300720c */ /* 0x040fe20003f44070 */
[----:B------:R-:W-:Y:S01]  /*12a0*/  IMAD.MOV R9, RZ, RZ, -R9 ;  /* 0x000000ffff097224 */ /* 0x000fe200078e0a09 */
[----:B------:R-:W-:Y:S01]  /*12b0*/  IABS R30, R15 ;  /* 0x0000000f001e7213 */ /* 0x000fe20000000000 */
[----:B------:R-:W-:Y:S01]  /*12c0*/  IMAD.HI.U32 R7, R8, R28, RZ ;  /* 0x0000001c08077227 */ /* 0x000fe200078e00ff */
[----:B------:R-:W-:Y:S02]  /*12d0*/  IABS R76, R35 ;  /* 0x00000023004c7213 */ /* 0x000fe40000000000 */
[----:B------:R-:W-:Y:S01]  /*12e0*/  IABS R78, R37 ;  /* 0x00000025004e7213 */ /* 0x000fe20000000000 */
[C---:B------:R-:W-:Y:S02]  /*12f0*/  IMAD R26, R3.reuse, R9, R26 ;  /* 0x00000009031a7224 */ /* 0x040fe400078e021a */
[----:B------:R-:W-:Y:S02]  /*1300*/  IMAD.MOV R7, RZ, RZ, -R7 ;  /* 0x000000ffff077224 */ /* 0x000fe400078e0a07 */
[--C-:B------:R-:W-:Y:S01]  /*1310*/  @!P1 IMAD.IADD R20, R20, 0x1, -R3.reuse ;  /* 0x0000000114149824 */ /* 0x100fe200078e0a03 */
[----:B------:R-:W-:Y:S01]  /*1320*/  ISETP.GT.U32.AND P1, PT, R3, R26, PT ;  /* 0x0000001a0300720c */ /* 0x000fe20003f24070 */
[----:B------:R-:W-:-:S02]  /*1330*/  @!P5 IMAD.IADD R22, R22, 0x1, -R3 ;  /* 0x000000011616d824 */ /* 0x000fc400078e0a03 */
[----:B------:R-:W-:Y:S01]  /*1340*/  IMAD R28, R3, R7, R28 ;  /* 0x00000007031c7224 */ /* 0x000fe200078e021c */
[----:B------:R-:W-:Y:S01]  /*1350*/  LOP3.LUT R7, R13, 0x18, RZ, 0xfc, !PT ;  /* 0x000000180d077812 */ /* 0x000fe200078efcff */
[--C-:B------:R-:W-:Y:S01]  /*1360*/  @!P2 IMAD.IADD R24, R24, 0x1, -R3.reuse ;  /* 0x000000011818a824 */ /* 0x100fe200078e0a03 */
[C---:B------:R-:W-:Y:S01]  /*1370*/  ISETP.GT.U32.AND P5, PT, R3.reuse, R22, PT ;  /* 0x000000160300720c */ /* 0x040fe20003fa4070 */
[----:B------:R-:W-:Y:S01]  /*1380*/  @!P6 IMAD.MOV R18, RZ, RZ, -R18 ;  /* 0x000000ffff12e224 */ /* 0x000fe200078e0a12 */
[----:B------:R-:W-:Y:S01]  /*1390*/  ISETP.GT.U32.AND P2, PT, R3, R28, PT ;  /* 0x0000001c0300720c */ /* 0x000fe20003f44070 */
[----:B------:R-:W-:Y:S01]  /*13a0*/  IMAD.HI.U32 R9, R8, R30, RZ ;  /* 0x0000001e08097227 */ /* 0x000fe200078e00ff */
[----:B------:R-:W-:Y:S02]  /*13b0*/  IABS R32, R7 ;  /* 0x0000000700207213 */ /* 0x000fe40000000000 */
[----:B------:R-:W-:Y:S01]  /*13c0*/  ISETP.GE.AND P6, PT, R17, RZ, PT ;  /* 0x000000ff1100720c */ /* 0x000fe20003fc6270 */
[----:B------:R-:W-:Y:S01]  /*13d0*/  @!P1 IMAD.IADD R26, R26, 0x1, -R3 ;  /* 0x000000011a1a9824 */ /* 0x000fe200078e0a03 */
[----:B------:R-:W-:Y:S01]  /*13e0*/  LOP3.LUT R17, R13, 0x1e, RZ, 0xfc, !PT ;  /* 0x0000001e0d117812 */ /* 0x000fe200078efcff */
[----:B------:R-:W-:-:S02]  /*13f0*/  IMAD.MOV R9, RZ, RZ, -R9 ;  /* 0x000000ffff097224 */ /* 0x000fc400078e0a09 */
[----:B------:R-:W-:Y:S01]  /*1400*/  @!P3 IMAD.MOV R20, RZ, RZ, -R20 ;  /* 0x000000ffff14b224 */ /* 0x000fe200078e0a14 */
[----:B------:R-:W-:Y:S01]  /*1410*/  ISETP.GT.U32.AND P1, PT, R3, R26, PT ;  /* 0x0000001a0300720c */ /* 0x000fe20003f24070 */
[--C-:B------:R-:W-:Y:S01]  /*1420*/  @!P5 IMAD.IADD R22, R22, 0x1, -R3.reuse ;  /* 0x000000011616d824 */ /* 0x100fe200078e0a03 */
[----:B------:R-:W-:Y:S01]  /*1430*/  ISETP.GE.AND P3, PT, R11, RZ, PT ;  /* 0x000000ff0b00720c */ /* 0x000fe20003f66270 */
[----:B------:R-:W-:Y:S01]  /*1440*/  @!P2 IMAD.IADD R28, R28, 0x1, -R3 ;  /* 0x000000011c1ca824 */ /* 0x000fe200078e0a03 */
[----:B------:R-:W-:Y:S01]  /*1450*/  LOP3.LUT R11, R13, 0x1c, RZ, 0xfc, !PT ;  /* 0x0000001c0d0b7812 */ /* 0x000fe200078efcff */
[----:B------:R-:W-:Y:S01]  /*1460*/  @!P4 IMAD.MOV R22, RZ, RZ, -R22 ;  /* 0x000000ffff16c224 */ /* 0x000fe200078e0a16 */
[----:B------:R-:W-:Y:S01]  /*1470*/  ISETP.GE.AND P4, PT, R7, RZ, PT ;  /* 0x000000ff0700720c */ /* 0x000fe20003f86270 */
[----:B------:R-:W-:Y:S01]  /*1480*/  IMAD.HI.U32 R7, R8, R32, RZ ;  /* 0x0000002008077227 */ /* 0x000fe200078e00ff */
[C---:B------:R-:W-:Y:S02]  /*1490*/  ISETP.GT.U32.AND P2, PT, R3.reuse, R28, PT ;  /* 0x0000001c0300720c */ /* 0x040fe40003f44070 */
[----:B------:R-:W-:Y:S01]  /*14a0*/  IABS R38, R17 ;  /* 0x0000001100267213 */ /* 0x000fe20000000000 */
[----:B------:R-:W-:Y:S01]  /*14b0*/  IMAD.MOV R7, RZ, RZ, -R7 ;  /* 0x000000ffff077224 */ /* 0x000fe200078e0a07 */
[----:B------:R-:W-:Y:S01]  /*14c0*/  IABS R36, R11 ;  /* 0x0000000b00247213 */ /* 0x000fe20000000000 */
[----:B------:R-:W-:Y:S01]  /*14d0*/  IMAD R30, R3, R9, R30 ;  /* 0x00000009031e7224 */ /* 0x000fe200078e021e */
[----:B------:R-:W-:Y:S01]  /*14e0*/  LOP3.LUT R9, R13, 0x1a, RZ, 0xfc, !PT ;  /* 0x0000001a0d097812 */ /* 0x000fe200078efcff */
[--C-:B------:R-:W-:Y:S01]  /*14f0*/  @!P1 IMAD.IADD R26, R26, 0x1, -R3.reuse ;  /* 0x000000011a1a9824 */ /* 0x100fe200078e0a03 */
[----:B------:R-:W-:Y:S01]  /*1500*/  ISETP.GE.AND P1, PT, R11, RZ, PT ;  /* 0x000000ff0b00720c */ /* 0x000fe20003f26270 */
[C---:B------:R-:W-:Y:S01]  /*1510*/  IMAD R32, R3.reuse, R7, R32 ;  /* 0x0000000703207224 */ /* 0x040fe200078e0220 */
[----:B------:R-:W-:Y:S01]  /*1520*/  IABS R34, R9 ;  /* 0x0000000900227213 */ /* 0x000fe20000000000 */
[----:B------:R-:W-:Y:S01]  /*1530*/  @!P6 IMAD.MOV R26, RZ, RZ, -R26 ;  /* 0x000000ffff1ae224 */ /* 0x000fe200078e0a1a */
[C---:B------:R-:W-:Y:S01]  /*1540*/  ISETP.GT.U32.AND P6, PT, R3.reuse, R30, PT ;  /* 0x0000001e0300720c */ /* 0x040fe20003fc4070 */
[----:B------:R-:W-:Y:S01]  /*1550*/  @!P2 IMAD.IADD R28, R28, 0x1, -R3 ;  /* 0x000000011c1ca824 */ /* 0x000fe200078e0a03 */
[----:B------:R-:W-:Y:S01]  /*1560*/  ISETP.GT.U32.AND P2, PT, R3, R32, PT ;  /* 0x000000200300720c */ /* 0x000fe20003f44070 */
[----:B------:R-:W-:Y:S01]  /*1570*/  IMAD.HI.U32 R11, R8, R38, RZ ;  /* 0x00000026080b7227 */ /* 0x000fe200078e00ff */
[----:B------:R-:W-:-:S03]  /*1580*/  ISETP.GE.AND P5, PT, R15, RZ, PT ;  /* 0x000000ff0f00720c */ /* 0x000fc60003fa6270 */
[----:B------:R-:W-:Y:S02]  /*1590*/  IMAD.MOV R11, RZ, RZ, -R11 ;  /* 0x000000ffff0b7224 */ /* 0x000fe400078e0a0b */
[----:B------:R-:W-:Y:S01]  /*15a0*/  @!P0 IMAD.MOV R24, RZ, RZ, -R24 ;  /* 0x000000ffff188224 */ /* 0x000fe200078e0a18 */
[----:B------:R-:W-:Y:S01]  /*15b0*/  ISETP.GE.AND P0, PT, R9, RZ, PT ;  /* 0x000000ff0900720c */ /* 0x000fe20003f06270 */
[----:B------:R-:W-:-:S04]  /*15c0*/  IMAD.HI.U32 R7, R8, R34, RZ ;  /* 0x0000002208077227 */ /* 0x000fc800078e00ff */
[--C-:B------:R-:W-:Y:S02]  /*15d0*/  @!P6 IMAD.IADD R30, R30, 0x1, -R3.reuse ;  /* 0x000000011e1ee824 */ /* 0x100fe400078e0a03 */
[----:B------:R-:W-:Y:S02]  /*15e0*/  @!P2 IMAD.IADD R32, R32, 0x1, -R3 ;  /* 0x000000012020a824 */ /* 0x000fe400078e0a03 */
[----:B------:R-:W-:Y:S01]  /*15f0*/  IMAD.HI.U32 R9, R8, R36, RZ ;  /* 0x0000002408097227 */ /* 0x000fe200078e00ff */
[C---:B------:R-:W-:Y:S02]  /*1600*/  ISETP.GT.U32.AND P6, PT, R3.reuse, R30, PT ;  /* 0x0000001e0300720c */ /* 0x040fe40003fc4070 */
[C---:B------:R-:W-:Y:S01]  /*1610*/  ISETP.GT.U32.AND P2, PT, R3.reuse, R32, PT ;  /* 0x000000200300720c */ /* 0x040fe20003f44070 */
[----:B------:R-:W-:Y:S02]  /*1620*/  IMAD R38, R3, R11, R38 ;  /* 0x0000000b03267224 */ /* 0x000fe400078e0226 */
[----:B------:R-:W-:-:S02]  /*1630*/  IMAD.MOV R7, RZ, RZ, -R7 ;  /* 0x000000ffff077224 */ /* 0x000fc400078e0a07 */
[----:B------:R-:W-:Y:S02]  /*1640*/  IMAD.MOV R9, RZ, RZ, -R9 ;  /* 0x000000ffff097224 */ /* 0x000fe400078e0a09 */
[C---:B------:R-:W-:Y:S02]  /*1650*/  IMAD R34, R3.reuse, R7, R34 ;  /* 0x0000000703227224 */ /* 0x040fe400078e0222 */
[C---:B------:R-:W-:Y:S02]  /*1660*/  IMAD R36, R3.reuse, R9, R36 ;  /* 0x0000000903247224 */ /* 0x040fe400078e0224 */
[--C-:B------:R-:W-:Y:S01]  /*1670*/  @!P6 IMAD.IADD R30, R30, 0x1, -R3.reuse ;  /* 0x000000011e1ee824 */ /* 0x100fe200078e0a03 */
[C---:B------:R-:W-:Y:S01]  /*1680*/  ISETP.GT.U32.AND P6, PT, R3.reuse, R34, PT ;  /* 0x000000220300720c */ /* 0x040fe20003fc4070 */
[----:B------:R-:W-:Y:S01]  /*1690*/  @!P2 IMAD.IADD R32, R32, 0x1, -R3 ;  /* 0x000000012020a824 */ /* 0x000fe200078e0a03 */
[----:B------:R-:W-:Y:S01]  /*16a0*/  ISETP.GT.U32.AND P2, PT, R3, R38, PT ;  /* 0x000000260300720c */ /* 0x000fe20003f44070 */
[----:B------:R-:W-:-:S02]  /*16b0*/  IMAD.MOV.U32 R40, RZ, RZ, R30 ;  /* 0x000000ffff287224 */ /* 0x000fc400078e001e */
[----:B------:R-:W-:Y:S01]  /*16c0*/  @!P3 IMAD.MOV R28, RZ, RZ, -R28 ;  /* 0x000000ffff1cb224 */ /* 0x000fe200078e0a1c */
[----:B------:R-:W-:Y:S01]  /*16d0*/  ISETP.GE.AND P3, PT, R17, RZ, PT ;  /* 0x000000ff1100720c */ /* 0x000fe20003f66270 */
[----:B------:R-:W-:Y:S01]  /*16e0*/  @!P5 IMAD.MOV R40, RZ, RZ, -R40 ;  /* 0x000000ffff28d224 */ /* 0x000fe200078e0a28 */
[----:B------:R-:W-:Y:S01]  /*16f0*/  ISETP.GT.U32.AND P5, PT, R3, R36, PT ;  /* 0x000000240300720c */ /* 0x000fe20003fa4070 */
[----:B------:R-:W-:Y:S01]  /*1700*/  IMAD.HI.U32 R9, R8, R54, RZ ;  /* 0x0000003608097227 */ /* 0x000fe200078e00ff */
[----:B------:R-:W-:-:S03]  /*1710*/  LOP3.LUT R17, R13, 0x22, RZ, 0xfc, !PT ;  /* 0x000000220d117812 */ /* 0x000fc600078efcff */
[--C-:B------:R-:W-:Y:S01]  /*1720*/  @!P6 IMAD.IADD R34, R34, 0x1, -R3.reuse ;  /* 0x000000012222e824 */ /* 0x100fe200078e0a03 */
[----:B------:R-:W-:Y:S01]  /*1730*/  IABS R30, R17 ;  /* 0x00000011001e7213 */ /* 0x000fe20000000000 */
[----:B------:R-:W-:Y:S02]  /*1740*/  @!P2 IMAD.IADD R38, R38, 0x1, -R3 ;  /* 0x000000012626a824 */ /* 0x000fe400078e0a03 */
[----:B------:R-:W-:Y:S01]  /*1750*/  IMAD.MOV R9, RZ, RZ, -R9 ;  /* 0x000000ffff097224 */ /* 0x000fe200078e0a09 */
[C---:B------:R-:W-:Y:S01]  /*1760*/  ISETP.GT.U32.AND P6, PT, R3.reuse, R34, PT ;  /* 0x000000220300720c */ /* 0x040fe20003fc4070 */
[----:B------:R-:W-:Y:S01]  /*1770*/  IMAD.HI.U32 R15, R8, R50, RZ ;  /* 0x00000032080f7227 */ /* 0x000fe200078e00ff */
[----:B------:R-:W-:-:S03]  /*1780*/  ISETP.GT.U32.AND P2, PT, R3, R38, PT ;  /* 0x000000260300720c */ /* 0x000fc60003f44070 */
[----:B------:R-:W-:Y:S02]  /*1790*/  @!P5 IMAD.IADD R36, R36, 0x1, -R3 ;  /* 0x000000012424d824 */ /* 0x000fe400078e0a03 */
[----:B------:R-:W-:-:S03]  /*17a0*/  IMAD.HI.U32 R7, R8, R30, RZ ;  /* 0x0000001e08077227 */ /* 0x000fc600078e00ff */
[C---:B------:R-:W-:Y:S01]  /*17b0*/  ISETP.GT.U32.AND P5, PT, R3.reuse, R36, PT ;  /* 0x000000240300720c */ /* 0x040fe20003fa4070 */
[C---:B------:R-:W-:Y:S02]  /*17c0*/  IMAD R54, R3.reuse, R9, R54 ;  /* 0x0000000903367224 */ /* 0x040fe400078e0236 */
[----:B------:R-:W-:Y:S02]  /*17d0*/  IMAD.MOV R15, RZ, RZ, -R15 ;  /* 0x000000ffff0f7224 */ /* 0x000fe400078e0a0f */
[----:B------:R-:W-:Y:S02]  /*17e0*/  IMAD.MOV R7, RZ, RZ, -R7 ;  /* 0x000000ffff077224 */ /* 0x000fe400078e0a07 */
[----:B------:R-:W-:Y:S01]  /*17f0*/  @!P2 IMAD.IADD R38, R38, 0x1, -R3 ;  /* 0x000000012626a824 */ /* 0x000fe200078e0a03 */
[C---:B------:R-:W-:Y:S01]  /*1800*/  ISETP.GT.U32.AND P2, PT, R3.reuse, R54, PT ;  /* 0x000000360300720c */ /* 0x040fe20003f44070 */
[C---:B------:R-:W-:Y:S01]  /*1810*/  IMAD R50, R3.reuse, R15, R50 ;  /* 0x0000000f03327224 */ /* 0x040fe200078e0232 */
[----:B------:R-:W-:Y:S01]  /*1820*/  IABS R15, R23 ;  /* 0x00000017000f7213 */ /* 0x000fe20000000000 */
[----:B------:R-:W-:-:S02]  /*1830*/  IMAD R30, R3, R7, R30 ;  /* 0x00000007031e7224 */ /* 0x000fc400078e021e */
[--C-:B------:R-:W-:Y:S01]  /*1840*/  @!P6 IMAD.IADD R34, R34, 0x1, -R3.reuse ;  /* 0x000000012222e824 */ /* 0x100fe200078e0a03 */
[C---:B------:R-:W-:Y:S01]  /*1850*/  ISETP.GT.U32.AND P6, PT, R3.reuse, R50, PT ;  /* 0x000000320300720c */ /* 0x040fe20003fc4070 */
[----:B------:R-:W-:Y:S01]  /*1860*/  @!P5 IMAD.IADD R36, R36, 0x1, -R3 ;  /* 0x000000012424d824 */ /* 0x000fe200078e0a03 */
[----:B------:R-:W-:Y:S01]  /*1870*/  ISETP.GT.U32.AND P5, PT, R3, R30, PT ;  /* 0x0000001e0300720c */ /* 0x000fe20003fa4070 */
[----:B------:R-:W-:Y:S02]  /*1880*/  IMAD.MOV.U32 R42, RZ, RZ, R32 ;  /* 0x000000ffff2a7224 */ /* 0x000fe400078e0020 */
[----:B------:R-:W-:-:S04]  /*1890*/  IMAD.HI.U32 R9, R8, R60, RZ ;  /* 0x0000003c08097227 */ /* 0x000fc800078e00ff */
[--C-:B------:R-:W-:Y:S02]  /*18a0*/  @!P2 IMAD.IADD R54, R54, 0x1, -R3.reuse ;  /* 0x000000013636a824 */ /* 0x100fe400078e0a03 */
[----:B------:R-:W-:Y:S01]  /*18b0*/  @!P4 IMAD.MOV R42, RZ, RZ, -R42 ;  /* 0x000000ffff2ac224 */ /* 0x000fe200078e0a2a */
[----:B------:R-:W-:Y:S01]  /*18c0*/  ISETP.GE.AND P4, PT, R19, RZ, PT ;  /* 0x000000ff1300720c */ /* 0x000fe20003f86270 */
[--C-:B------:R-:W-:Y:S01]  /*18d0*/  @!P6 IMAD.IADD R50, R50, 0x1, -R3.reuse ;  /* 0x000000013232e824 */ /* 0x100fe200078e0a03 */
[----:B------:R-:W-:Y:S01]  /*18e0*/  ISETP.GT.U32.AND P2, PT, R3, R54, PT ;  /* 0x000000360300720c */ /* 0x000fe20003f44070 */
[----:B------:R-:W-:Y:S01]  /*18f0*/  @!P5 IMAD.IADD R30, R30, 0x1, -R3 ;  /* 0x000000011e1ed824 */ /* 0x000fe200078e0a03 */
[----:B------:R-:W-:Y:S01]  /*1900*/  LOP3.LUT R19, R13, 0x2c, RZ, 0xfc, !PT ;  /* 0x0000002c0d137812 */ /* 0x000fe200078efcff */
[----:B------:R-:W-:Y:S01]  /*1910*/  IMAD.MOV R9, RZ, RZ, -R9 ;  /* 0x000000ffff097224 */ /* 0x000fe200078e0a09 */
[C---:B------:R-:W-:Y:S01]  /*1920*/  ISETP.GT.U32.AND P6, PT, R3.reuse, R50, PT ;  /* 0x000000320300720c */ /* 0x040fe20003fc4070 */
[----:B------:R-:W-:Y:S01]  /*1930*/  IMAD.HI.U32 R7, R8, R58, RZ ;  /* 0x0000003a08077227 */ /* 0x000fe200078e00ff */
[----:B------:R-:W-:-:S02]  /*1940*/  ISETP.GT.U32.AND P5, PT, R3, R30, PT ;  /* 0x0000001e0300720c */ /* 0x000fc40003fa4070 */
[----:B------:R-:W-:Y:S01]  /*1950*/  IABS R62, R19 ;  /* 0x00000013003e7213 */ /* 0x000fe20000000000 */
[----:B------:R-:W-:-:S04]  /*1960*/  IMAD.HI.U32 R11, R8, R15, RZ ;  /* 0x0000000f080b7227 */ /* 0x000fc800078e00ff */
[C---:B------:R-:W-:Y:S02]  /*1970*/  IMAD R60, R3.reuse, R9, R60 ;  /* 0x00000009033c7224 */ /* 0x040fe400078e023c */
[----:B------:R-:W-:Y:S02]  /*1980*/  IMAD.MOV R7, RZ, RZ, -R7 ;  /* 0x000000ffff077224 */ /* 0x000fe400078e0a07 */
[----:B------:R-:W-:Y:S02]  /*1990*/  IMAD.MOV R46, RZ, RZ, -R11 ;  /* 0x000000ffff2e7224 */ /* 0x000fe400078e0a0b */
[----:B------:R-:W-:Y:S01]  /*19a0*/  @!P2 IMAD.IADD R54, R54, 0x1, -R3 ;  /* 0x000000013636a824 */ /* 0x000fe200078e0a03 */
[C---:B------:R-:W-:Y:S01]  /*19b0*/  ISETP.GT.U32.AND P2, PT, R3.reuse, R60, PT ;  /* 0x0000003c0300720c */ /* 0x040fe20003f44070 */
[----:B------:R-:W-:Y:S02]  /*19c0*/  IMAD R58, R3, R7, R58 ;  /* 0x00000007033a7224 */ /* 0x000fe400078e023a */
[----:B------:R-:W-:-:S04]  /*19d0*/  IMAD.HI.U32 R7, R8, R62, RZ ;  /* 0x0000003e08077227 */ /* 0x000fc800078e00ff */
[C---:B------:R-:W-:Y:S02]  /*19e0*/  IMAD R32, R3.reuse, R46, R15 ;  /* 0x0000002e03207224 */ /* 0x040fe400078e020f */
[----:B------:R-:W-:Y:S02]  /*19f0*/  IMAD.MOV R7, RZ, RZ, -R7 ;  /* 0x000000ffff077224 */ /* 0x000fe400078e0a07 */
[--C-:B------:R-:W-:Y:S01]  /*1a00*/  @!P6 IMAD.IADD R50, R50, 0x1, -R3.reuse ;  /* 0x000000013232e824 */ /* 0x100fe200078e0a03 */
[C---:B------:R-:W-:Y:S01]  /*1a10*/  ISETP.GT.U32.AND P6, PT, R3.reuse, R32, PT ;  /* 0x000000200300720c */ /* 0x040fe20003fc4070 */
[--C-:B------:R-:W-:Y:S01]  /*1a20*/  @!P5 IMAD.IADD R30, R30, 0x1, -R3.reuse ;  /* 0x000000011e1ed824 */ /* 0x100fe200078e0a03 */
[C---:B------:R-:W-:Y:S01]  /*1a30*/  ISETP.GT.U32.AND P5, PT, R3.reuse, R58, PT ;  /* 0x0000003a0300720c */ /* 0x040fe20003fa4070 */
[----:B------:R-:W-:Y:S02]  /*1a40*/  IMAD R62, R3, R7, R62 ;  /* 0x00000007033e7224 */ /* 0x000fe400078e023e */
[----:B------:R-:W-:-:S02]  /*1a50*/  @!P2 IMAD.IADD R60, R60, 0x1, -R3 ;  /* 0x000000013c3ca824 */ /* 0x000fc400078e0a03 */
[----:B------:R-:W-:Y:S01]  /*1a60*/  IMAD.HI.U32 R15, R8, R70, RZ ;  /* 0x00000046080f7227 */ /* 0x000fe200078e00ff */
[----:B------:R-:W-:-:S03]  /*1a70*/  ISETP.GT.U32.AND P2, PT, R3, R62, PT ;  /* 0x0000003e0300720c */ /* 0x000fc60003f44070 */
[----:B------:R-:W-:-:S04]  /*1a80*/  IMAD.HI.U32 R9, R8, R64, RZ ;  /* 0x0000004008097227 */ /* 0x000fc800078e00ff */
[----:B------:R-:W-:Y:S02]  /*1a90*/  IMAD.MOV R15, RZ, RZ, -R15 ;  /* 0x000000ffff0f7224 */ /* 0x000fe400078e0a0f */
[----:B------:R-:W-:Y:S02]  /*1aa0*/  IMAD.MOV R9, RZ, RZ, -R9 ;  /* 0x000000ffff097224 */ /* 0x000fe400078e0a09 */
[--C-:B------:R-:W-:Y:S01]  /*1ab0*/  @!P6 IMAD.IADD R32, R32, 0x1, -R3.reuse ;  /* 0x000000012020e824 */ /* 0x100fe200078e0a03 */
[----:B------:R-:W-:Y:S01]  /*1ac0*/  ISETP.GE.AND P6, PT, R17, RZ, PT ;  /* 0x000000ff1100720c */ /* 0x000fe20003fc6270 */
[----:B------:R-:W-:Y:S01]  /*1ad0*/  @!P5 IMAD.IADD R58, R58, 0x1, -R3 ;  /* 0x000000013a3ad824 */ /* 0x000fe200078e0a03 */
[----:B------:R-:W-:Y:S01]  /*1ae0*/  ISETP.GE.AND P5, PT, R21, RZ, PT ;  /* 0x000000ff1500720c */ /* 0x000fe20003fa6270 */
[----:B------:R-:W-:Y:S01]  /*1af0*/  IMAD.HI.U32 R11, R8, R66, RZ ;  /* 0x00000042080b7227 */ /* 0x000fe200078e00ff */
[C---:B------:R-:W-:Y:S02]  /*1b00*/  LOP3.LUT R17, R13.reuse, 0x34, RZ, 0xfc, !PT ;  /* 0x000000340d117812 */ /* 0x040fe400078efcff */
[----:B------:R-:W-:Y:S01]  /*1b10*/  LOP3.LUT R21, R13, 0x36, RZ, 0xfc, !PT ;  /* 0x000000360d157812 */ /* 0x000fe200078efcff */
[----:B------:R-:W-:Y:S01]  /*1b20*/  IMAD R70, R3, R15, R70 ;  /* 0x0000000f03467224 */ /* 0x000fe200078e0246 */
[----:B------:R-:W-:Y:S01]  /*1b30*/  LOP3.LUT R15, R13, 0x3c, RZ, 0xfc, !PT ;  /* 0x0000003c0d0f7812 */ /* 0x000fe200078efcff */
[C---:B------:R-:W-:Y:S01]  /*1b40*/  IMAD R64, R3.reuse, R9, R64 ;  /* 0x0000000903407224 */ /* 0x040fe200078e0240 */
[----:B------:R-:W-:Y:S01]  /*1b50*/  IABS R72, R17 ;  /* 0x0000001100487213 */ /* 0x000fe20000000000 */
[----:B------:R-:W-:Y:S01]  /*1b60*/  IMAD.MOV R11, RZ, RZ, -R11 ;  /* 0x000000ffff0b7224 */ /* 0x000fe200078e0a0b */
[----:B------:R-:W-:Y:S01]  /*1b70*/  IABS R74, R21 ;  /* 0x00000015004a7213 */ /* 0x000fe20000000000 */
[----:B------:R-:W-:Y:S01]  /*1b80*/  @!P2 IMAD.IADD R62, R62, 0x1, -R3 ;  /* 0x000000013e3ea824 */ /* 0x000fe200078e0a03 */
[----:B------:R-:W-:Y:S01]  /*1b90*/  IABS R80, R15 ;  /* 0x0000000f00507213 */ /* 0x000fe20000000000 */
[C---:B------:R-:W-:Y:S01]  /*1ba0*/  IMAD R66, R3.reuse, R11, R66 ;  /* 0x0000000b03427224 */ /* 0x040fe200078e0242 */
[----:B------:R-:W-:Y:S01]  /*1bb0*/  ISETP.GT.U32.AND P2, PT, R3, R64, PT ;  /* 0x000000400300720c */ /* 0x000fe20003f44070 */
[----:B------:R-:W-:-:S04]  /*1bc0*/  IMAD.HI.U32 R7, R8, R72, RZ ;  /* 0x0000004808077227 */ /* 0x000fc800078e00ff */
[----:B------:R-:W-:-:S04]  /*1bd0*/  IMAD.HI.U32 R9, R8, R74, RZ ;  /* 0x0000004a08097227 */ /* 0x000fc800078e00ff */
[----:B------:R-:W-:-:S04]  /*1be0*/  IMAD.HI.U32 R11, R8, R76, RZ ;  /* 0x0000004c080b7227 */ /* 0x000fc800078e00ff */
[----:B------:R-:W-:-:S04]  /*1bf0*/  IMAD.HI.U32 R13, R8, R78, RZ ;  /* 0x0000004e080d7227 */ /* 0x000fc800078e00ff */
[----:B------:R-:W-:-:S04]  /*1c00*/  IMAD.HI.U32 R8, R8, R80, RZ ;  /* 0x0000005008087227 */ /* 0x000fc800078e00ff */
[----:B------:R-:W-:Y:S02]  /*1c10*/  IMAD.MOV R8, RZ, RZ, -R8 ;  /* 0x000000ffff087224 */ /* 0x000fe400078e0a08 */
[----:B------:R-:W-:Y:S01]  /*1c20*/  @!P2 IMAD.IADD R64, R64, 0x1, -R3 ;  /* 0x000000014040a824 */ /* 0x000fe200078e0a03 */
[C---:B------:R-:W-:Y:S01]  /*1c30*/  ISETP.GT.U32.AND P2, PT, R3.reuse, R66, PT ;  /* 0x000000420300720c */ /* 0x040fe20003f44070 */
[C---:B------:R-:W-:Y:S02]  /*1c40*/  IMAD R80, R3.reuse, R8, R80 ;  /* 0x0000000803507224 */ /* 0x040fe400078e0250 */
[----:B------:R-:W-:Y:S02]  /*1c50*/  IMAD.MOV.U32 R8, RZ, RZ, R34 ;  /* 0x000000ffff087224 */ /* 0x000fe400078e0022 */
[----:B------:R-:W-:Y:S02]  /*1c60*/  IMAD.MOV.U32 R46, RZ, RZ, R36 ;  /* 0x000000ffff2e7224 */ /* 0x000fe400078e0024 */
[----:B------:R-:W-:Y:S01]  /*1c70*/  @!P0 IMAD.MOV R8, RZ, RZ, -R8 ;  /* 0x000000ffff088224 */ /* 0x000fe200078e0a08 */
[C---:B------:R-:W-:Y:S01]  /*1c80*/  ISETP.GT.U32.AND P0, PT, R3.reuse, R32, PT ;  /* 0x000000200300720c */ /* 0x040fe20003f04070 */
[----:B------:R-:W-:Y:S01]  /*1c90*/  @!P1 IMAD.MOV R46, RZ, RZ, -R46 ;  /* 0x000000ffff2e9224 */ /* 0x000fe200078e0a2e */
[----:B------:R-:W-:Y:S01]  /*1ca0*/  ISETP.GT.U32.AND P1, PT, R3, R58, PT ;  /* 0x0000003a0300720c */ /* 0x000fe20003f24070 */
[----:B------:R-:W-:-:S02]  /*1cb0*/  IMAD.MOV R7, RZ, RZ, -R7 ;  /* 0x000000ffff077224 */ /* 0x000fc400078e0a07 */
[----:B------:R-:W-:Y:S02]  /*1cc0*/  IMAD.MOV R9, RZ, RZ, -R9 ;  /* 0x000000ffff097224 */ /* 0x000fe400078e0a09 */
[----:B------:R-:W-:Y:S02]  /*1cd0*/  IMAD.MOV.U32 R48, RZ, RZ, R38 ;  /* 0x000000ffff307224 */ /* 0x000fe400078e0026 */
[C---:B------:R-:W-:Y:S02]  /*1ce0*/  IMAD R72, R3.reuse, R7, R72 ;  /* 0x0000000703487224 */ /* 0x040fe400078e0248 */
[C---:B------:R-:W-:Y:S01]  /*1cf0*/  IMAD R74, R3.reuse, R9, R74 ;  /* 0x00000009034a7224 */ /* 0x040fe200078e024a */
[----:B------:R-:W1:Y:S01]  /*1d00*/  LDS R7, [UR9] ;  /* 0x00000009ff077984 */ /* 0x000e620008000800 */
[----:B------:R-:W-:Y:S01]  /*1d10*/  @!P2 IMAD.IADD R66, R66, 0x1, -R3 ;  /* 0x000000014242a824 */ /* 0x000fe200078e0a03 */
[C---:B------:R-:W-:Y:S01]  /*1d20*/  ISETP.GT.U32.AND P2, PT, R3.reuse, R60, PT ;  /* 0x0000003c0300720c */ /* 0x040fe20003f44070 */
[----:B------:R-:W-:Y:S01]  /*1d30*/  @!P3 IMAD.MOV R48, RZ, RZ, -R48 ;  /* 0x000000ffff30b224 */ /* 0x000fe200078e0a30 */
[----:B------:R-:W-:Y:S01]  /*1d40*/  ISETP.GT.U32.AND P3, PT, R3, R62, PT ;  /* 0x0000003e0300720c */ /* 0x000fe20003f64070 */
[----:B------:R-:W-:-:S02]  /*1d50*/  IMAD.MOV.U32 R52, RZ, RZ, R30 ;  /* 0x000000ffff347224 */ /* 0x000fc400078e001e */
[----:B------:R-:W-:Y:S01]  /*1d60*/  @!P4 IMAD.MOV R50, RZ, RZ, -R50 ;  /* 0x000000ffff32c224 */ /* 0x000fe200078e0a32 */
[C---:B------:R-:W-:Y:S01]  /*1d70*/  ISETP.GT.U32.AND P4, PT, R3.reuse, R64, PT ;  /* 0x000000400300720c */ /* 0x040fe20003f84070 */
[----:B------:R-:W-:Y:S01]  /*1d80*/  @!P6 IMAD.MOV R52, RZ, RZ, -R52 ;  /* 0x000000ffff34e224 */ /* 0x000fe200078e0a34 */
[C---:B------:R-:W-:Y:S01]  /*1d90*/  ISETP.GT.U32.AND P6, PT, R3.reuse, R66, PT ;  /* 0x000000420300720c */ /* 0x040fe20003fc4070 */
[----:B------:R-:W-:Y:S01]  /*1da0*/  @!P5 IMAD.MOV R54, RZ, RZ, -R54 ;  /* 0x000000ffff36d224 */ /* 0x000fe200078e0a36 */
[C---:B------:R-:W-:Y:S01]  /*1db0*/  ISETP.GT.U32.AND P5, PT, R3.reuse, R70, PT ;  /* 0x000000460300720c */ /* 0x040fe20003fa4070 */
[--C-:B------:R-:W-:Y:S01]  /*1dc0*/  @!P0 IMAD.IADD R32, R32, 0x1, -R3.reuse ;  /* 0x0000000120208824 */ /* 0x100fe200078e0a03 */
[C---:B------:R-:W-:Y:S01]  /*1dd0*/  ISETP.GT.U32.AND P0, PT, R3.reuse, R72, PT ;  /* 0x000000480300720c */ /* 0x040fe20003f04070 */
[----:B------:R-:W-:Y:S01]  /*1de0*/  @!P1 IMAD.IADD R58, R58, 0x1, -R3 ;  /* 0x000000013a3a9824 */ /* 0x000fe200078e0a03 */
[----:B------:R-:W-:Y:S01]  /*1df0*/  ISETP.GT.U32.AND P1, PT, R3, R74, PT ;  /* 0x0000004a0300720c */ /* 0x000fe20003f24070 */
[----:B------:R-:W-:-:S02]  /*1e00*/  IMAD.MOV R11, RZ, RZ, -R11 ;  /* 0x000000ffff0b7224 */ /* 0x000fc400078e0a0b */
[----:B------:R-:W-:Y:S02]  /*1e10*/  IMAD.MOV R13, RZ, RZ, -R13 ;  /* 0x000000ffff0d7224 */ /* 0x000fe400078e0a0d */
[C---:B------:R-:W-:Y:S02]  /*1e20*/  IMAD R76, R3.reuse, R11, R76 ;  /* 0x0000000b034c7224 */ /* 0x040fe400078e024c */
[C---:B------:R-:W-:Y:S02]  /*1e30*/  IMAD R78, R3.reuse, R13, R78 ;  /* 0x0000000d034e7224 */ /* 0x040fe400078e024e */
[--C-:B------:R-:W-:Y:S01]  /*1e40*/  @!P2 IMAD.IADD R60, R60, 0x1, -R3.reuse ;  /* 0x000000013c3ca824 */ /* 0x100fe200078e0a03 */
[C---:B------:R-:W-:Y:S01]  /*1e50*/  ISETP.GT.U32.AND P2, PT, R3.reuse, R76, PT ;  /* 0x0000004c0300720c */ /* 0x040fe20003f44070 */
[--C-:B------:R-:W-:Y:S01]  /*1e60*/  @!P3 IMAD.IADD R62, R62, 0x1, -R3.reuse ;  /* 0x000000013e3eb824 */ /* 0x100fe200078e0a03 */
[C---:B------:R-:W-:Y:S01]  /*1e70*/  ISETP.GT.U32.AND P3, PT, R3.reuse, R78, PT ;  /* 0x0000004e0300720c */ /* 0x040fe20003f64070 */
[--C-:B------:R-:W-:Y:S01]  /*1e80*/  @!P4 IMAD.IADD R64, R64, 0x1, -R3.reuse ;  /* 0x000000014040c824 */ /* 0x100fe200078e0a03 */
[----:B------:R-:W-:Y:S01]  /*1e90*/  ISETP.GT.U32.AND P4, PT, R3, R80, PT ;  /* 0x000000500300720c */ /* 0x000fe20003f84070 */
[--C-:B------:R-:W-:Y:S01]  /*1ea0*/  @!P6 IMAD.IADD R66, R66, 0x1, -R3.reuse ;  /* 0x000000014242e824 */ /* 0x100fe200078e0a03 */
[----:B------:R-:W-:Y:S01]  /*1eb0*/  ISETP.GE.AND P6, PT, R23, RZ, PT ;  /* 0x000000ff1700720c */ /* 0x000fe20003fc6270 */
        /* <DEDUP_REMOVED lines=10> */
[----:B------:R-:W-:Y:S01]  /*1f60*/  IMAD.MOV.U32 R56, RZ, RZ, R32 ;  /* 0x000000ffff387224 */ /* 0x000fe200078e0020 */
[----:B-1----:R-:W-:Y:S01]  /*1f70*/  R2UR UR8, R7 ;  /* 0x00000000070872ca */ /* 0x002fe200000e0000 */
[----:B------:R-:W-:Y:S01]  /*1f80*/  @!P4 IMAD.IADD R80, R80, 0x1, -R3 ;  /* 0x000000015050c824 */ /* 0x000fe200078e0a03 */
[----:B------:R-:W-:Y:S01]  /*1f90*/  BAR.SYNC.DEFER_BLOCKING 0x0 ;  /* 0x0000000000007b1d */ /* 0x000fe20000010000 */
[----:B------:R-:W-:Y:S01]  /*1fa0*/  @!P6 IMAD.MOV R56, RZ, RZ, -R56 ;  /* 0x000000ffff38e224 */ /* 0x000fe200078e0a38 */
[C---:B------:R-:W-:Y:S01]  /*1fb0*/  ISETP.GT.U32.AND P4, PT, R3.reuse, R70, PT ;  /* 0x000000460300720c */ /* 0x040fe20003f84070 */
        /* <DEDUP_REMOVED lines=9> */
[----:B------:R-:W-:-:S02]  /*2050*/  ISETP.GT.U32.AND P2, PT, R3, R80, PT ;  /* 0x000000500300720c */ /* 0x000fc40003f44070 */
        /* <DEDUP_REMOVED lines=11> */
[----:B------:R-:W-:Y:S01]  /*2110*/  @!P2 IMAD.IADD R80, R80, 0x1, -R3 ;  /* 0x000000015050a824 */ /* 0x000fe200078e0a03 */
[----:B------:R-:W-:Y:S01]  /*2120*/  LOP3.LUT R3, RZ, R45, RZ, 0x33, !PT ;  /* 0x0000002dff037212 */ /* 0x000fe200078e33ff */
[----:B------:R-:W-:Y:S01]  /*2130*/  @!P3 IMAD.MOV R70, RZ, RZ, -R70 ;  /* 0x000000ffff46b224 */ /* 0x000fe200078e0a46 */
[----:B------:R-:W-:Y:S01]  /*2140*/  ISETP.NE.AND P3, PT, R45, RZ, PT ;  /* 0x000000ff2d00720c */ /* 0x000fe20003f65270 */
[----:B------:R-:W-:Y:S01]  /*2150*/  @!P4 IMAD.MOV R72, RZ, RZ, -R72 ;  /* 0x000000ffff48c224 */ /* 0x000fe200078e0a48 */
[----:B------:R-:W-:Y:S01]  /*2160*/  ISETP.GE.AND P4, PT, R39, RZ, PT ;  /* 0x000000ff2700720c */ /* 0x000fe20003f86270 */
[----:B------:R-:W-:Y:S01]  /*2170*/  @!P5 IMAD.MOV R74, RZ, RZ, -R74 ;  /* 0x000000ffff4ad224 */ /* 0x000fe200078e0a4a */
[----:B------:R-:W-:Y:S01]  /*2180*/  ISETP.NE.AND P2, PT, R44, RZ, PT ;  /* 0x000000ff2c00720c */ /* 0x000fe20003f45270 */
[----:B------:R-:W-:Y:S01]  /*2190*/  @!P0 IMAD.MOV R76, RZ, RZ, -R76 ;  /* 0x000000ffff4c8224 */ /* 0x000fe200078e0a4c */
[C---:B------:R-:W-:Y:S01]  /*21a0*/  SEL R38, R3.reuse, R6, !P3 ;  /* 0x0000000603267207 */ /* 0x040fe20005800000 */
[----:B------:R-:W-:Y:S01]  /*21b0*/  @!P1 IMAD.MOV R78, RZ, RZ, -R78 ;  /* 0x000000ffff4e9224 */ /* 0x000fe200078e0a4e */
[C---:B------:R-:W-:Y:S01]  /*21c0*/  SEL R37, R3.reuse, R10, !P3 ;  /* 0x0000000a03257207 */ /* 0x040fe20005800000 */
[----:B------:R-:W-:Y:S01]  /*21d0*/  @!P6 IMAD.MOV R80, RZ, RZ, -R80 ;  /* 0x000000ffff50e224 */ /* 0x000fe200078e0a50 */
[C---:B------:R-:W-:Y:S01]  /*21e0*/  SEL R36, R3.reuse, R12, !P3 ;  /* 0x0000000c03247207 */ /* 0x040fe20005800000 */
[----:B------:R-:W-:Y:S01]  /*21f0*/  VIADD R39, R186, 0xffffffcf ;  /* 0xffffffcfba277836 */ /* 0x000fe20000000000 */
[----:B------:R-:W-:-:S02]  /*2200*/  SEL R34, R3, R16, !P3 ;  /* 0x0000001003227207 */ /* 0x000fc40005800000 */
[C---:B------:R-:W-:Y:S01]  /*2210*/  SEL R33, R3.reuse, R18, !P3 ;  /* 0x0000001203217207 */ /* 0x040fe20005800000 */
[----:B------:R-:W-:Y:S01]  /*2220*/  @!P4 IMAD.MOV R4, RZ, RZ, -R4 ;  /* 0x000000ffff04c224 */ /* 0x000fe200078e0a04 */
[C---:B------:R-:W-:Y:S02]  /*2230*/  SEL R32, R3.reuse, R20, !P3 ;  /* 0x0000001403207207 */ /* 0x040fe40005800000 */
[C---:B------:R-:W-:Y:S02]  /*2240*/  SEL R31, R3.reuse, R22, !P3 ;  /* 0x00000016031f7207 */ /* 0x040fe40005800000 */
[C---:B------:R-:W-:Y:S02]  /*2250*/  SEL R30, R3.reuse, R24, !P3 ;  /* 0x00000018031e7207 */ /* 0x040fe40005800000 */
[C---:B------:R-:W-:Y:S02]  /*2260*/  SEL R29, R3.reuse, R26, !P3 ;  /* 0x0000001a031d7207 */ /* 0x040fe40005800000 */
[----:B------:R-:W-:-:S02]  /*2270*/  SEL R25, R3, R8, !P3 ;  /* 0x0000000803197207 */ /* 0x000fc40005800000 */
[C---:B------:R-:W-:Y:S01]  /*2280*/  SEL R35, R3.reuse, R14, !P3 ;  /* 0x0000000e03237207 */ /* 0x040fe20005800000 */
[C---:B------:R-:W-:Y:S01]  /*2290*/  VIADD R14, R186.reuse, 0xffffffcc ;  /* 0xffffffccba0e7836 */ /* 0x040fe20000000000 */
[C---:B------:R-:W-:Y:S02]  /*22a0*/  SEL R28, R3.reuse, R28, !P3 ;  /* 0x0000001c031c7207 */ /* 0x040fe40005800000 */
[C---:B------:R-:W-:Y:S01]  /*22b0*/  SEL R27, R3.reuse, R40, !P3 ;  /* 0x00000028031b7207 */ /* 0x040fe20005800000 */
[----:B------:R-:W-:Y:S01]  /*22c0*/  VIADD R40, R186, 0xffffffce ;  /* 0xffffffceba287836 */ /* 0x000fe20000000000 */
[C---:B------:R-:W-:Y:S02]  /*22d0*/  SEL R26, R3.reuse, R42, !P3 ;  /* 0x0000002a031a7207 */ /* 0x040fe40005800000 */
[C---:B------:R-:W-:Y:S02]  /*22e0*/  SEL R24, R3.reuse, R46, !P3 ;  /* 0x0000002e03187207 */ /* 0x040fe40005800000 */
[----:B------:R-:W-:-:S02]  /*22f0*/  SEL R23, R3, R48, !P3 ;  /* 0x0000003003177207 */ /* 0x000fc40005800000 */
[C---:B------:R-:W-:Y:S02]  /*2300*/  SEL R22, R3.reuse, R50, !P3 ;  /* 0x0000003203167207 */ /* 0x040fe40005800000 */
[C---:B------:R-:W-:Y:S02]  /*2310*/  SEL R21, R3.reuse, R52, !P3 ;  /* 0x0000003403157207 */ /* 0x040fe40005800000 */
[C---:B------:R-:W-:Y:S02]  /*2320*/  SEL R18, R3.reuse, R54, !P3 ;  /* 0x0000003603127207 */ /* 0x040fe40005800000 */
[C---:B------:R-:W-:Y:S02]  /*2330*/  SEL R13, R3.reuse, R56, !P3 ;  /* 0x00000038030d7207 */ /* 0x040fe40005800000 */
[C---:B------:R-:W-:Y:S02]  /*2340*/  SEL R8, R3.reuse, R58, !P3 ;  /* 0x0000003a03087207 */ /* 0x040fe40005800000 */
[----:B------:R-:W-:-:S02]  /*2350*/  SEL R6, R3, R60, !P3 ;  /* 0x0000003c03067207 */ /* 0x000fc40005800000 */
[C---:B------:R-:W-:Y:S02]  /*2360*/  SEL R7, R3.reuse, R62, !P3 ;  /* 0x0000003e03077207 */ /* 0x040fe40005800000 */
[C---:B------:R-:W-:Y:S02]  /*2370*/  SEL R9, R3.reuse, R64, !P3 ;  /* 0x0000004003097207 */ /* 0x040fe40005800000 */
[C---:B------:R-:W-:Y:S02]  /*2380*/  SEL R10, R3.reuse, R66, !P3 ;  /* 0x00000042030a7207 */ /* 0x040fe40005800000 */
[C---:B------:R-:W-:Y:S01]  /*2390*/  SEL R11, R3.reuse, R70, !P3 ;  /* 0x00000046030b7207 */ /* 0x040fe20005800000 */
[----:B------:R-:W-:Y:S01]  /*23a0*/  VIADD R70, R186, 0xffffffe6 ;  /* 0xffffffe6ba467836 */ /* 0x000fe20000000000 */
[C---:B------:R-:W-:Y:S02]  /*23b0*/  SEL R12, R3.reuse, R72, !P3 ;  /* 0x00000048030c7207 */ /* 0x040fe40005800000 */
[C---:B------:R-:W-:Y:S01]  /*23c0*/  SEL R15, R3.reuse, R74, !P3 ;  /* 0x0000004a030f7207 */ /* 0x040fe20005800000 */
[----:B------:R-:W1:Y:S01]  /*23d0*/  LDC.64 R72, c[0x0][0x3a8] ;  /* 0x0000ea00ff487b82 */ /* 0x000e620000000a00 */
[----:B------:R-:W-:-:S02]  /*23e0*/  SEL R16, R3, R76, !P3 ;  /* 0x0000004c03107207 */ /* 0x000fc40005800000 */
[C---:B------:R-:W-:Y:S02]  /*23f0*/  SEL R17, R3.reuse, R78, !P3 ;  /* 0x0000004e03117207 */ /* 0x040fe40005800000 */
[C---:B------:R-:W-:Y:S02]  /*2400*/  SEL R19, R3.reuse, R80, !P3 ;  /* 0x0000005003137207 */ /* 0x040fe40005800000 */
[----:B------:R-:W-:Y:S01]  /*2410*/  SEL R20, R3, R82, !P3 ;  /* 0x0000005203147207 */ /* 0x000fe20005800000 */
[----:B------:R-:W-:Y:S01]  /*2420*/  VIADD R3, R186, 0xffffffcd ;  /* 0xffffffcdba037836 */ /* 0x000fe20000000000 */
[----:B------:R-:W-:Y:S02]  /*2430*/  @!P2 LOP3.LUT R4, RZ, R44, RZ, 0x33, !PT ;  /* 0x0000002cff04a212 */ /* 0x000fe400078e33ff */
[----:B------:R-:W-:Y:S01]  /*2440*/  ISETP.GE.U32.AND P4, PT, R14, 0x7fffff8d, PT ;  /* 0x7fffff8d0e00780c */ /* 0x000fe20003f86070 */
[C---:B------:R-:W-:Y:S01]  /*2450*/  VIADD R14, R186.reuse, 0xffffffc8 ;  /* 0xffffffc8ba0e7836 */ /* 0x040fe20000000000 */
[----:B------:R-:W-:Y:S01]  /*2460*/  ISETP.GE.U32.AND P3, PT, R3, 0x7fffff8e, PT ;  /* 0x7fffff8e0300780c */ /* 0x000fe20003f66070 */
[C---:B------:R-:W-:Y:S01]  /*2470*/  VIADD R3, R186.reuse, 0xffffffc9 ;  /* 0xffffffc9ba037836 */ /* 0x040fe20000000000 */
[----:B------:R-:W-:Y:S01]  /*2480*/  ISETP.GE.U32.AND P1, PT, R39, 0x7fffff90, PT ;  /* 0x7fffff902700780c */ /* 0x000fe20003f26070 */
[----:B------:R-:W-:Y:S01]  /*2490*/  VIADD R39, R186, 0xffffffca ;  /* 0xffffffcaba277836 */ /* 0x000fe20000000000 */
[----:B------:R-:W-:Y:S01]  /*24a0*/  SEL R41, RZ, 0x1, P4 ;  /* 0x00000001ff297807 */ /* 0x000fe20002000000 */
[----:B----4-:R-:W-:Y:S01]  /*24b0*/  IMAD R97, R4, UR5, RZ ;  /* 0x0000000504617c24 */ /* 0x010fe2000f8e02ff */
[----:B------:R-:W-:Y:S01]  /*24c0*/  ISETP.GE.U32.AND P2, PT, R3, 0x7fffff8a, PT ;  /* 0x7fffff8a0300780c */ /* 0x000fe20003f46070 */
[----:B------:R-:W-:Y:S01]  /*24d0*/  VIADD R3, R186, 0xffffffcb ;  /* 0xffffffcbba037836 */ /* 0x000fe20000000000 */
[----:B------:R-:W-:Y:S01]  /*24e0*/  ISETP.GE.U32.AND P0, PT, R40, 0x7fffff8f, PT ;  /* 0x7fffff8f2800780c */ /* 0x000fe20003f06070 */
[----:B------:R-:W-:Y:S01]  /*24f0*/  IMAD.SHL.U32 R88, R97, 0x4, RZ ;  /* 0x0000000461587824 */ /* 0x000fe200078e00ff */
[----:B------:R-:W-:Y:S01]  /*2500*/  ISETP.GE.U32.AND P5, PT, R39, 0x7fffff8b, PT ;  /* 0x7fffff8b2700780c */ /* 0x000fe20003fa6070 */
[----:B-1----:R-:W-:Y:S01]  /*2510*/  IMAD.SHL.U32 R96, R72, 0x2, RZ ;  /* 0x0000000248607824 */ /* 0x002fe200078e00ff */
[----:B------:R-:W-:Y:S01]  /*2520*/  ISETP.GE.U32.AND P4, PT, R3, 0x7fffff8c, PT ;  /* 0x7fffff8c0300780c */ /* 0x000fe20003f86070 */
[----:B------:R-:W-:Y:S01]  /*2530*/  VIADD R3, R186, 0xffffffc5 ;  /* 0xffffffc5ba037836 */ /* 0x000fe20000000000 */
[----:B------:R-:W-:Y:S01]  /*2540*/  SEL R39, RZ, 0x4, P0 ;  /* 0x00000004ff277807 */ /* 0x000fe20000000000 */
[----:B------:R-:W-:Y:S01]  /*2550*/  IMAD R95, R72, 0x3, RZ ;  /* 0x00000003485f7824 */ /* 0x000fe200078e02ff */
[----:B------:R-:W-:Y:S01]  /*2560*/  ISETP.GE.U32.AND P6, PT, R14, 0x7fffff89, PT ;  /* 0x7fffff890e00780c */ /* 0x000fe20003fc6070 */
[C---:B------:R-:W-:Y:S01]  /*2570*/  VIADD R14, R186.reuse, 0xffffffc4 ;  /* 0xffffffc4ba0e7836 */ /* 0x040fe20000000000 */
[----:B------:R-:W-:Y:S01]  /*2580*/  ISETP.GE.U32.AND P0, PT, R3, 0x7fffff86, PT ;  /* 0x7fffff860300780c */ /* 0x000fe20003f06070 */
[----:B------:R-:W-:Y:S01]  /*2590*/  VIADD R3, R186, 0xffffffc1 ;  /* 0xffffffc1ba037836 */ /* 0x000fe20000000000 */
[----:B------:R-:W-:Y:S01]  /*25a0*/  SEL R46, RZ, 0x1fffe, P2 ;  /* 0x0001fffeff2e7807 */ /* 0x000fe20001000000 */
[----:B------:R-:W-:Y:S01]  /*25b0*/  STL [R1+0x1b0], R97 ;  /* 0x0001b06101007387 */ /* 0x000fe20000100800 */
[----:B------:R-:W-:Y:S01]  /*25c0*/  SEL R42, RZ, 0x1fffe, P3 ;  /* 0x0001fffeff2a7807 */ /* 0x000fe20001800000 */
[----:B------:R-:W-:Y:S01]  /*25d0*/  IMAD R94, R72, 0x5, RZ ;  /* 0x00000005485e7824 */ /* 0x000fe200078e02ff */
[----:B------:R-:W-:Y:S01]  /*25e0*/  ISETP.GE.U32.AND P2, PT, R3, 0x7fffff82, PT ;  /* 0x7fffff820300780c */ /* 0x000fe20003f46070 */
[----:B------:R-:W-:Y:S01]  /*25f0*/  VIADD R3, R186, 0xffffffc3 ;  /* 0xffffffc3ba037836 */ /* 0x000fe20000000000 */
        /* <DEDUP_REMOVED lines=12> */
[----:B------:R-:W-:Y:S01]  /*26c0*/  ISETP.GE.U32.AND P1, PT, R43, 0x7fffff87, PT ;  /* 0x7fffff872b00780c */ /* 0x000fe20003f26070 */
[C---:B------:R-:W-:Y:S01]  /*26d0*/  IMAD R92, R72.reuse, 0x7, RZ ;  /* 0x00000007485c7824 */ /* 0x040fe200078e02ff */
[----:B------:R-:W-:Y:S01]  /*26e0*/  SEL R50, RZ, 0x1fffe, P0 ;  /* 0x0001fffeff327807 */ /* 0x000fe20000000000 */
[----:B------:R1:W-:Y:S01]  /*26f0*/  STL [R1+0x1bc], R88 ;  /* 0x0001bc5801007387 */ /* 0x0003e20000100800 */
[----:B------:R-:W-:Y:S01]  /*2700*/  SEL R43, RZ, 0x4, P5 ;  /* 0x00000004ff2b7807 */ /* 0x000fe20002800000 */
[----:B------:R-:W-:Y:S01]  /*2710*/  IMAD.SHL.U32 R91, R72, 0x8, RZ ;  /* 0x00000008485b7824 */ /* 0x000fe200078e00ff */
[----:B------:R-:W-:Y:S01]  /*2720*/  ISETP.GE.U32.AND P0, PT, R3, 0x7fffff9e, PT ;  /* 0x7fffff9e0300780c */ /* 0x000fe20003f06070 */
[----:B------:R-:W-:Y:S01]  /*2730*/  VIADD R3, R186, 0xffffffdf ;  /* 0xffffffdfba037836 */ /* 0x000fe20000000000 */
[----:B------:R-:W-:Y:S01]  /*2740*/  ISETP.GE.U32.AND P5, PT, R14, 0x7fffff83, PT ;  /* 0x7fffff830e00780c */ /* 0x000fe20003fa6070 */
[----:B------:R-:W-:Y:S01]  /*2750*/  VIADD R14, R186, 0xffffffdc ;  /* 0xffffffdcba0e7836 */ /* 0x000fe20000000000 */
[----:B------:R-:W-:Y:S01]  /*2760*/  SEL R48, RZ, 0x7fff8, P6 ;  /* 0x0007fff8ff307807 */ /* 0x000fe20003000000 */
[----:B------:R2:W-:Y:S01]  /*2770*/  STL [R1+0x34], R94 ;  /* 0x0000345e01007387 */ /* 0x0005e20000100800 */
[----:B------:R-:W-:Y:S01]  /*2780*/  SEL R49, RZ, 0x1, P3 ;  /* 0x00000001ff317807 */ /* 0x000fe20001800000 */
[----:B------:R-:W-:Y:S01]  /*2790*/  IMAD R90, R72, 0x9, RZ ;  /* 0x00000009485a7824 */ /* 0x000fe200078e02ff */
        /* <DEDUP_REMOVED lines=13> */
[C---:B------:R-:W-:Y:S01]  /*2870*/  IMAD R217, R72.reuse, 0x14, RZ ;  /* 0x0000001448d97824 */ /* 0x040fe200078e02ff */
        /* <DEDUP_REMOVED lines=14> */
[----:B------:R-:W-:-:S02]  /*2960*/  SEL R60, RZ, 0x1, P2 ;  /* 0x00000001ff3c7807 */ /* 0x000fc40001000000 */
[----:B------:R-:W-:Y:S02]  /*2970*/  SEL R57, RZ, 0x1fffe, P0 ;  /* 0x0001fffeff397807 */ /* 0x000fe40000000000 */
[----:B------:R-:W-:Y:S01]  /*2980*/  ISETP.GE.U32.AND P2, PT, R3, 0x7fffff98, PT ;  /* 0x7fffff980300780c */ /* 0x000fe20003f46070 */
[----:B------:R-:W-:Y:S01]  /*2990*/  VIADD R3, R186, 0xffffffd1 ;  /* 0xffffffd1ba037836 */ /* 0x000fe20000000000 */
[----:B------:R-:W-:Y:S01]  /*29a0*/  ISETP.GE.U32.AND P0, PT, R14, 0x7fffff95, PT ;  /* 0x7fffff950e00780c */ /* 0x000fe20003f06070 */
[C---:B------:R-:W-:Y:S01]  /*29b0*/  VIADD R14, R186.reuse, 0xffffffd6 ;  /* 0xffffffd6ba0e7836 */ /* 0x040fe20000000000 */
[----:B------:R-:W-:Y:S02]  /*29c0*/  SEL R58, RZ, 0x4, P4 ;  /* 0x00000004ff3a7807 */ /* 0x000fe40002000000 */
[----:B------:R-:W-:Y:S02]  /*29d0*/  SEL R55, RZ, 0x7fff8, P6 ;  /* 0x0007fff8ff377807 */ /* 0x000fe40003000000 */
        /* <DEDUP_REMOVED lines=57> */
[----:B------:R-:W-:Y:S01]  /*2d70*/  VIADD R14, R186, 0xffffffe3 ;  /* 0xffffffe3ba0e7836 */ /* 0x000fe20000000000 */
[----:B------:R-:W-:Y:S02]  /*2d80*/  SEL R84, RZ, 0x7fff8, P4 ;  /* 0x0007fff8ff547807 */ /* 0x000fe40002000000 */
[----:B------:R-:W-:Y:S02]  /*2d90*/  SEL R76, RZ, 0x7fff8, P5 ;  /* 0x0007fff8ff4c7807 */ /* 0x000fe40002800000 */
[----:B------:R-:W-:-:S02]  /*2da0*/  SEL R85, RZ, 0x1, P6 ;  /* 0x00000001ff557807 */ /* 0x000fc40003000000 */
[----:B------:R-:W-:Y:S01]  /*2db0*/  ISETP.GE.U32.AND P4, PT, R3, 0x7fffffbe, PT ;  /* 0x7fffffbe0300780c */ /* 0x000fe20003f86070 */
[----:B------:R-:W-:Y:S01]  /*2dc0*/  IMAD.SHL.U32 R3, R72, 0x4, RZ ;  /* 0x0000000448037824 */ /* 0x000fe200078e00ff */
[----:B------:R-:W-:Y:S02]  /*2dd0*/  ISETP.GE.U32.AND P5, PT, R70, 0x7fffffa7, PT ;  /* 0x7fffffa74600780c */ /* 0x000fe40003fa6070 */
[----:B------:R-:W-:Y:S01]  /*2de0*/  ISETP.GE.U32.AND P6, PT, R14, 0x7fffffa4, PT ;  /* 0x7fffffa40e00780c */ /* 0x000fe20003fc6070 */
[----:B------:R-:W-:Y:S01]  /*2df0*/  VIADD R14, R186, 0xfffffffe ;  /* 0xfffffffeba0e7836 */ /* 0x000fe20000000000 */
[----:B------:R-:W-:Y:S02]  /*2e00*/  SEL R87, RZ, 0x4, P1 ;  /* 0x00000004ff577807 */ /* 0x000fe40000800000 */
[----:B------:R-:W-:Y:S02]  /*2e10*/  IADD3 R70, P1, PT, R88, UR16, RZ ;  /* 0x0000001058467c10 */ /* 0x000fe4000ff3e0ff */
[----:B-1----:R-:W-:-:S02]  /*2e20*/  SEL R88, RZ, 0x7fff8, P6 ;  /* 0x0007fff8ff587807 */ /* 0x002fc40003000000 */
[----:B------:R-:W-:Y:S02]  /*2e30*/  IADD3 R98, P6, PT, R3, R70, RZ ;  /* 0x0000004603627210 */ /* 0x000fe40007fde0ff */
[----:B------:R-:W-:Y:S02]  /*2e40*/  SEL R83, RZ, 0x4, P5 ;  /* 0x00000004ff537807 */ /* 0x000fe40002800000 */
[----:B------:R-:W-:Y:S01]  /*2e50*/  ISETP.GE.U32.AND P5, PT, R14, 0x7fffffbf, PT ;  /* 0x7fffffbf0e00780c */ /* 0x000fe20003fa6070 */
[----:B------:R2:W-:Y:S01]  /*2e60*/  STL [R1+0x128], R98 ;  /* 0x0001286201007387 */ /* 0x0005e20000100800 */
[----:B------:R-:W-:Y:S01]  /*2e70*/  VIADD R14, R186, 0xfffffffc ;  /* 0xfffffffcba0e7836 */ /* 0x000fe20000000000 */
[----:B------:R-:W-:Y:S02]  /*2e80*/  SEL R89, RZ, 0x1fffe, P3 ;  /* 0x0001fffeff597807 */ /* 0x000fe40001800000 */
[----:B------:R2:W-:Y:S01]  /*2e90*/  STL [R1+0x2c], R92 ;  /* 0x00002c5c01007387 */ /* 0x0005e20000100800 */
[----:B------:R-:W-:-:S02]  /*2ea0*/  LEA.HI.X.SX32 R71, R97, UR17, 0x2, P1 ;  /* 0x0000001161477c11 */ /* 0x000fc400088f16ff */
[----:B------:R-:W-:Y:S01]  /*2eb0*/  ISETP.GE.U32.AND P3, PT, R14, 0x7fffffbd, PT ;  /* 0x7fffffbd0e00780c */ /* 0x000fe20003f66070 */
[----:B------:R2:W-:Y:S04]  /*2ec0*/  STL [R1+0x28], R91 ;  /* 0x0000285b01007387 */ /* 0x0005e80000100800 */
[----:B------:R2:W-:Y:S01]  /*2ed0*/  STL [R1+0x24], R90 ;  /* 0x0000245a01007387 */ /* 0x0005e20000100800 */
[----:B------:R-:W-:Y:S07]  /*2ee0*/  BRA.U UP0, `(.L_x_5) ;  /* 0x0000000100187547 */ /* 0x000fee000b800000 */
[----:B------:R-:W-:Y:S01]  /*2ef0*/  ELECT P1, URZ, PT ;  /* 0x0000000000ff782f */ /* 0x000fe20003820000 */
[----:B------:R-:W-:Y:S01]  /*2f00*/  IMAD.MOV.U32 R4, RZ, RZ, 0x1 ;  /* 0x00000001ff047424 */ /* 0x000fe200078e00ff */
[----:B------:R-:W-:Y:S01]  /*2f10*/  UMOV UR5, 0x40 ;  /* 0x0000004000057882 */ /* 0x000fe20000000000 */
[----:B------:R-:W-:Y:S01]  /*2f20*/  UVIRTCOUNT.DEALLOC.SMPOOL 0x80 ;  /* 0x000000800000784c */ /* 0x000fe20000000000 */
[----:B------:R-:W-:-:S09]  /*2f30*/  ULEA UR5, UR4, UR5, 0x18 ;  /* 0x0000000504057291 */ /* 0x000fd2000f8ec0ff */
[----:B------:R1:W-:Y:S03]  /*2f40*/  @P1 STS.U8 [UR5], R4 ;  /* 0x00000004ff001988 */ /* 0x0003e60008000005 */
.L_x_5:
[CC--:B------:R-:W-:Y:S01]  /*2f50*/  LEA R116, P1, R72.reuse, R70.reuse, 0x3 ;  /* 0x0000004648747211 */ /* 0x0c0fe200078218ff */
[----:B------:R-:W-:Y:S01]  /*2f60*/  USHF.L.U32 UR4, UR7, 0x15, URZ ;  /* 0x0000001507047899 */ /* 0x000fe200080006ff */
[----:B------:R-:W-:Y:S01]  /*2f70*/  IMAD R213, R72, 0x28, RZ ;  /* 0x0000002848d57824 */ /* 0x000fe200078e02ff */
[----:B------:R-:W-:Y:S01]  /*2f80*/  UIADD3 UR11, UPT, UPT, UR9, 0x10000, URZ ;  /* 0x00010000090b7890 */ /* 0x000fe2000fffe0ff */
[-C--:B------:R-:W-:Y:S01]  /*2f90*/  LEA.HI.X.SX32 R117, R96, R71.reuse, 0x2, P1 ;  /* 0x0000004760757211 */ /* 0x080fe200008f16ff */
[----:B------:R-:W-:Y:S01]  /*2fa0*/  ULOP3.LUT UR4, UR4, 0x600000, URZ, 0xc0, !UPT ;  /* 0x0060000004047892 */ /* 0x000fe2000f8ec0ff */
[CC--:B------:R-:W-:Y:S01]  /*2fb0*/  LEA R112, P1, R72.reuse, R70.reuse, 0x4 ;  /* 0x0000004648707211 */ /* 0x0c0fe200078220ff */
[----:B------:R-:W-:Y:S02]  /*2fc0*/  IMAD R14, R72, 0xa, RZ ;  /* 0x0000000a480e7824 */ /* 0x000fe400078e02ff */
[----:B------:R-:W-:Y:S01]  /*2fd0*/  UIADD3 UR10, UPT, UPT, UR8, UR4, URZ ;  /* 0x00000004080a7290 */ /* 0x000fe2000fffe0ff */
[-C--:B------:R-:W-:Y:S01]  /*2fe0*/  LEA.HI.X.SX32 R113, R3, R71.reuse, 0x2, P1 ;  /* 0x0000004703717211 */ /* 0x080fe200008f16ff */
[----:B------:R-:W-:Y:S01]  /*2ff0*/  IMAD.MOV.U32 R119, RZ, RZ, R99 ;  /* 0x000000ffff777224 */ /* 0x000fe200078e0063 */
[-C--:B------:R-:W-:Y:S01]  /*3000*/  IADD3 R108, P1, PT, R216, R70.reuse, RZ ;  /* 0x00000046d86c7210 */ /* 0x080fe20007f3e0ff */
[C---:B------:R-:W-:Y:S01]  /*3010*/  IMAD R212, R72.reuse, 0x2c, RZ ;  /* 0x0000002c48d47824 */ /* 0x040fe200078e02ff */
[CC--:B------:R-:W-:Y:S01]  /*3020*/  LEA.HI.X.SX32 R119, R72.reuse, R71.reuse, 0x2, P6 ;  /* 0x0000004748777211 */ /* 0x0c0fe200030f16ff */
[--C-:B------:R-:W-:Y:S01]  /*3030*/  IMAD.MOV.U32 R118, RZ, RZ, R98.reuse ;  /* 0x000000ffff767224 */ /* 0x100fe200078e0062 */
[-C--:B------:R-:W-:Y:S01]  /*3040*/  LEA.HI.X.SX32 R109, R93, R71.reuse, 0x2, P1 ;  /* 0x000000475d6d7211 */ /* 0x080fe200008f16ff */
[----:B------:R-:W-:Y:S01]  /*3050*/  IMAD.MOV.U32 R118, RZ, RZ, R98 ;  /* 0x000000ffff767224 */ /* 0x000fe200078e0062 */
[-C--:B------:R-:W-:Y:S01]  /*3060*/  LEA R106, P1, R72, R70.reuse, 0x5 ;  /* 0x00000046486a7211 */ /* 0x080fe200078228ff */
[----:B------:R-:W-:Y:S01]  /*3070*/  STTM.x64 tmem[UR10], RZ ;  /* 0x000000ff000079ed */ /* 0x000fe2000834000a */
[----:B------:R-:W3:Y:S01]  /*3080*/  FENCE.VIEW.ASYNC.T ;  /* 0x00000000000073c6 */ /* 0x000ee20000000200 */
[-C--:B------:R-:W-:Y:S01]  /*3090*/  IADD3 R114, P6, PT, R218, R70.reuse, RZ ;  /* 0x00000046da727210 */ /* 0x080fe20007fde0ff */
[C---:B-1----:R-:W-:Y:S01]  /*30a0*/  IMAD R4, R72.reuse, 0xb, RZ ;  /* 0x0000000b48047824 */ /* 0x042fe200078e02ff */
[-C--:B------:R-:W-:Y:S01]  /*30b0*/  LEA.HI.X.SX32 R107, R91, R71.reuse, 0x2, P1 ;  /* 0x000000475b6b7211 */ /* 0x080fe200008f16ff */
[C---:B------:R-:W-:Y:S01]  /*30c0*/  IMAD R211, R72.reuse, 0x30, RZ ;  /* 0x0000003048d37824 */ /* 0x040fe200078e02ff */
[-C--:B------:R-:W-:Y:S01]  /*30d0*/  IADD3 R100, P1, PT, R213, R70.reuse, RZ ;  /* 0x00000046d5647210 */ /* 0x080fe20007f3e0ff */
[----:B------:R1:W-:Y:S01]  /*30e0*/  STL [R1+0x20], R14 ;  /* 0x0000200e01007387 */ /* 0x0003e20000100800 */
[-C--:B------:R-:W-:Y:S01]  /*30f0*/  LEA.HI.X.SX32 R115, R95, R71.reuse, 0x2, P6 ;  /* 0x000000475f737211 */ /* 0x080fe200030f16ff */
[----:B------:R-:W-:Y:S01]  /*3100*/  IMAD R210, R72, 0x34, RZ ;  /* 0x0000003448d27824 */ /* 0x000fe200078e02ff */
[-C--:B------:R-:W-:Y:S01]  /*3110*/  LEA.HI.X.SX32 R101, R14, R71.reuse, 0x2, P1 ;  /* 0x000000470e657211 */ /* 0x080fe200008f16ff */
[----:B------:R-:W-:Y:S01]  /*3120*/  STL [R1+0x12c], R119 ;  /* 0x00012c7701007387 */ /* 0x000fe20000100800 */
[----:B------:R-:W-:Y:S01]  /*3130*/  ISETP.NE.U32.AND P1, PT, R68, RZ, PT ;  /* 0x000000ff4400720c */ /* 0x000fe20003f25070 */
[C---:B------:R-:W-:Y:S01]  /*3140*/  IMAD R209, R72.reuse, 0x38, RZ ;  /* 0x0000003848d17824 */ /* 0x040fe200078e02ff */
[-C--:B------:R-:W-:Y:S01]  /*3150*/  IADD3 R110, P6, PT, R217, R70.reuse, RZ ;  /* 0x00000046d96e7210 */ /* 0x080fe20007fde0ff */
[----:B------:R-:W-:Y:S01]  /*3160*/  STL.64 [R1+0x120], R116 ;  /* 0x0001207401007387 */ /* 0x000fe20000100a00 */
[----:B------:R-:W-:Y:S01]  /*3170*/  IMAD R208, R72, 0x3c, RZ ;  /* 0x0000003c48d07824 */ /* 0x000fe200078e02ff */
[----:B------:R-:W-:Y:S01]  /*3180*/  LEA R68, R68, UR9, 0x8 ;  /* 0x0000000944447c11 */ /* 0x000fe2000f8e40ff */
[----:B-1----:R-:W-:Y:S01]  /*3190*/  IMAD R14, R72, 0xd, RZ ;  /* 0x0000000d480e7824 */ /* 0x002fe200078e02ff */
[----:B------:R-:W-:Y:S01]  /*31a0*/  LEA.HI.X.SX32 R111, R94, R71, 0x2, P6 ;  /* 0x000000475e6f7211 */ /* 0x000fe200030f16ff */
[----:B------:R-:W-:Y:S01]  /*31b0*/  STL.64 [R1+0x118], R114 ;  /* 0x0001187201007387 */ /* 0x000fe20000100a00 */
[----:B------:R-:W-:Y:S01]  /*31c0*/  IADD3 R104, P6, PT, R215, R70, RZ ;  /* 0x00000046d7687210 */ /* 0x000fe20007fde0ff */
[----:B------:R-:W-:-:S02]  /*31d0*/  IMAD.IADD R49, R49, 0x1, R50 ;  /* 0x0000000131317824 */ /* 0x000fc400078e0232 */
[----:B------:R-:W-:Y:S01]  /*31e0*/  STL.64 [R1+0x110], R112 ;  /* 0x0001107001007387 */ /* 0x000fe20000100a00 */
[----:B---3--:R-:W-:Y:S01]  /*31f0*/  VOTEU.ALL UP1, P1 ;  /* 0x0000000000ff7886 */ /* 0x008fe20000820000 */
[----:B------:R-:W-:Y:S01]  /*3200*/  LEA.HI.X.SX32 R105, R92, R71, 0x2, P6 ;  /* 0x000000475c697211 */ /* 0x000fe200030f16ff */
[----:B------:R-:W-:Y:S01]  /*3210*/  VOTEU.ALL UP2, P1 ;  /* 0x0000000000ff7886 */ /* 0x000fe20000840000 */
[----:B------:R-:W-:Y:S01]  /*3220*/  IADD3 R102, P6, PT, R214, R70, RZ ;  /* 0x00000046d6667210 */ /* 0x000fe20007fde0ff */
[----:B------:R1:W-:Y:S01]  /*3230*/  STL [R1+0x1c], R4 ;  /* 0x00001c0401007387 */ /* 0x0003e20000100800 */
[----:B------:R-:W-:-:S04]  /*3240*/  @!UP1 UIADD3 UR12, UPT, UPT, -UR6, 0x100000, URZ ;  /* 0x00100000060c9890 */ /* 0x000fc8000fffe1ff */
[----:B------:R-:W-:Y:S02]  /*3250*/  @!UP1 USHF.L.U32 UR13, UR12, 0xb, URZ ;  /* 0x0000000b0c0d9899 */ /* 0x000fe400080006ff */
[----:B------:R-:W-:Y:S01]  /*3260*/  @!UP1 USHF.L.U32 UR12, UR12, 0x1, URZ ;  /* 0x000000010c0c9899 */ /* 0x000fe200080006ff */
[----:B------:R-:W-:Y:S01]  /*3270*/  IMAD.IADD R45, R45, 0x1, R46 ;  /* 0x000000012d2d7824 */ /* 0x000fe200078e022e */
[----:B------:R-:W-:-:S04]  /*3280*/  @!UP1 UIADD3 UR4, UPT, UPT, -UR6, 0x100000, URZ ;  /* 0x0010000006049890 */ /* 0x000fc8000fffe1ff */
[----:B------:R-:W-:Y:S02]  /*3290*/  @!UP1 USHF.L.U32 UR5, UR4, 0xb, URZ ;  /* 0x0000000b04059899 */ /* 0x000fe400080006ff */
[----:B------:R-:W-:Y:S01]  /*32a0*/  @!UP1 USHF.L.U32 UR4, UR4, 0x1, URZ ;  /* 0x0000000104049899 */ /* 0x000fe200080006ff */
[----:B------:R-:W-:Y:S01]  /*32b0*/  BAR.SYNC.DEFER_BLOCKING 0x0 ;  /* 0x0000000000007b1d */ /* 0x000fe20000010000 */
[-C--:B------:R-:W-:Y:S01]  /*32c0*/  LEA.HI.X.SX32 R103, R90, R71.reuse, 0x2, P6 ;  /* 0x000000475a677211 */ /* 0x080fe200030f16ff */
[----:B------:R-:W-:Y:S01]  /*32d0*/  IMAD.IADD R81, R81, 0x1, R82 ;  /* 0x0000000151517824 */ /* 0x000fe200078e0252 */
[-C--:B--2---:R-:W-:Y:S01]  /*32e0*/  IADD3 R98, P6, PT, R212, R70.reuse, RZ ;  /* 0x00000046d4627210 */ /* 0x084fe20007fde0ff */
[----:B------:R-:W-:Y:S01]  /*32f0*/  IMAD.IADD R41, R41, 0x1, R42 ;  /* 0x0000000129297824 */ /* 0x000fe200078e022a */
[----:B------:R-:W-:Y:S01]  /*3300*/  LOP3.LUT R49, R49, 0x3, RZ, 0xc0, !PT ;  /* 0x0000000331317812 */ /* 0x000fe200078ec0ff */
[----:B------:R-:W-:Y:S01]  /*3310*/  VOTEU.ALL UP1, P1 ;  /* 0x0000000000ff7886 */ /* 0x000fe20000820000 */
[-C--:B------:R-:W-:Y:S01]  /*3320*/  LEA.HI.X.SX32 R99, R4, R71.reuse, 0x2, P6 ;  /* 0x0000004704637211 */ /* 0x080fe200030f16ff */
[----:B------:R-:W-:Y:S01]  /*3330*/  STL.64 [R1+0x108], R110 ;  /* 0x0001086e01007387 */ /* 0x000fe20000100a00 */
[-C--:B------:R-:W-:Y:S01]  /*3340*/  IADD3 R96, P6, PT, R211, R70.reuse, RZ ;  /* 0x00000046d3607210 */ /* 0x080fe20007fde0ff */
[----:B-1----:R-:W-:Y:S01]  /*3350*/  IMAD R4, R72, 0xe, RZ ;  /* 0x0000000e48047824 */ /* 0x002fe200078e02ff */
[----:B------:R-:W-:Y:S01]  /*3360*/  LOP3.LUT R45, R45, 0x3, RZ, 0xc0, !PT ;  /* 0x000000032d2d7812 */ /* 0x000fe200078ec0ff */
[----:B------:R-:W-:Y:S01]  /*3370*/  STL.64 [R1+0x100], R108 ;  /* 0x0001006c01007387 */ /* 0x000fe20000100a00 */
[-C--:B------:R-:W-:Y:S01]  /*3380*/  LEA.HI.X.SX32 R97, R218, R71.reuse, 0x2, P6 ;  /* 0x00000047da617211 */ /* 0x080fe200030f16ff */
[----:B------:R-:W-:Y:S01]  /*3390*/  IMAD.IADD R85, R85, 0x1, R86 ;  /* 0x0000000155557824 */ /* 0x000fe200078e0256 */
[-C--:B------:R-:W-:Y:S01]  /*33a0*/  IADD3 R94, P6, PT, R210, R70.reuse, RZ ;  /* 0x00000046d25e7210 */ /* 0x080fe20007fde0ff */
[----:B------:R-:W-:Y:S01]  /*33b0*/  STL.64 [R1+0xf8], R104 ;  /* 0x0000f86801007387 */ /* 0x000fe20000100a00 */
[----:B------:R-:W-:Y:S01]  /*33c0*/  LOP3.LUT R81, R81, 0x3, RZ, 0xc0, !PT ;  /* 0x0000000351517812 */ /* 0x000fe200078ec0ff */
[----:B------:R-:W-:Y:S01]  /*33d0*/  IMAD.IADD R77, R77, 0x1, R78 ;  /* 0x000000014d4d7824 */ /* 0x000fe200078e024e */
[-C--:B------:R-:W-:Y:S01]  /*33e0*/  LEA.HI.X.SX32 R95, R14, R71.reuse, 0x2, P6 ;  /* 0x000000470e5f7211 */ /* 0x080fe200030f16ff */
[----:B------:R-:W-:Y:S01]  /*33f0*/  STL.64 [R1+0xf0], R106 ;  /* 0x0000f06a01007387 */ /* 0x000fe20000100a00 */
[----:B------:R-:W-:Y:S01]  /*3400*/  IADD3 R92, P6, PT, R209, R70, RZ ;  /* 0x00000046d15c7210 */ /* 0x000fe20007fde0ff */
[----:B------:R-:W-:Y:S01]  /*3410*/  IMAD.IADD R69, R69, 0x1, R74 ;  /* 0x0000000145457824 */ /* 0x000fe200078e024a */
[----:B------:R-:W-:Y:S01]  /*3420*/  IADD3 R47, PT, PT, R49, R48, R47 ;  /* 0x00000030312f7210 */ /* 0x000fe20007ffe02f */
[----:B------:R-:W1:Y:S02]  /*3430*/  FENCE.VIEW.ASYNC.S ;  /* 0x00000000000073c6 */ /* 0x000e640000000000 */
[----:B-1----:R-:W1:Y:S02]  /*3440*/  @!UP1 SYNCS.EXCH.64 URZ, [UR11], UR12 ;  /* 0x0000000c0bff95b2 */ /* 0x002e640008000100 */
[----:B-1----:R-:W-:Y:S01]  /*3450*/  BAR.SYNC.DEFER_BLOCKING 0x0 ;  /* 0x0000000000007b1d */ /* 0x002fe20000010000 */
[----:B------:R-:W-:Y:S01]  /*3460*/  LEA.HI.X.SX32 R93, R4, R71, 0x2, P6 ;  /* 0x00000047045d7211 */ /* 0x000fe200030f16ff */
[----:B------:R-:W-:Y:S01]  /*3470*/  IMAD.IADD R64, R64, 0x1, R65 ;  /* 0x0000000140407824 */ /* 0x000fe200078e0241 */
[----:B------:R-:W-:Y:S01]  /*3480*/  IADD3 R90, P6, PT, R208, R70, RZ ;  /* 0x00000046d05a7210 */ /* 0x000fe20007fde0ff */
[----:B------:R-:W-:Y:S01]  /*3490*/  IMAD.IADD R60, R60, 0x1, R61 ;  /* 0x000000013c3c7824 */ /* 0x000fe200078e023d */
[----:B------:R-:W-:Y:S01]  /*34a0*/  IADD3 R43, PT, PT, R45, R44, R43 ;  /* 0x0000002c2d2b7210 */ /* 0x000fe20007ffe02b */
[----:B------:R-:W-:Y:S01]  /*34b0*/  IMAD.IADD R56, R56, 0x1, R57 ;  /* 0x0000000138387824 */ /* 0x000fe200078e0239 */
[----:B------:R-:W-:Y:S01]  /*34c0*/  LOP3.LUT R41, R41, 0x3, RZ, 0xc0, !PT ;  /* 0x0000000329297812 */ /* 0x000fe200078ec0ff */
[----:B------:R-:W-:Y:S01]  /*34d0*/  STL.64 [R1+0xe8], R102 ;  /* 0x0000e86601007387 */ /* 0x000fe20000100a00 */
[----:B------:R-:W-:Y:S01]  /*34e0*/  IADD3 R79, PT, PT, R81, R80, R79 ;  /* 0x00000050514f7210 */ /* 0x000fe20007ffe04f */
[----:B------:R-:W-:Y:S01]  /*34f0*/  VIADD R42, R186, 0xfffffff1 ;  /* 0xfffffff1ba2a7836 */ /* 0x000fe20000000000 */
[----:B------:R-:W-:Y:S01]  /*3500*/  LOP3.LUT R85, R85, 0x3, RZ, 0xc0, !PT ;  /* 0x0000000355557812 */ /* 0x000fe200078ec0ff */
[----:B------:R-:W-:Y:S01]  /*3510*/  STL.64 [R1+0xe0], R100 ;  /* 0x0000e06401007387 */ /* 0x000fe20000100a00 */
[----:B------:R-:W-:Y:S01]  /*3520*/  IADD3 R39, PT, PT, R41, R40, R39 ;  /* 0x0000002829277210 */ /* 0x000fe20007ffe027 */
[----:B------:R-:W-:Y:S01]  /*3530*/  IMAD.SHL.U32 R79, R79, 0x100, RZ ;  /* 0x000001004f4f7824 */ /* 0x000fe200078e00ff */
[----:B------:R-:W-:Y:S01]  /*3540*/  IADD3 R83, PT, PT, R85, R84, R83 ;  /* 0x0000005455537210 */ /* 0x000fe20007ffe053 */
[----:B------:R-:W-:Y:S01]  /*3550*/  STL.64 [R1+0xd8], R98 ;  /* 0x0000d86201007387 */ /* 0x000fe20000100a00 */
[----:B------:R-:W-:Y:S01]  /*3560*/  LOP3.LUT R77, R77, 0x3, RZ, 0xc0, !PT ;  /* 0x000000034d4d7812 */ /* 0x000fe200078ec0ff */
[C---:B------:R-:W-:Y:S01]  /*3570*/  IMAD R46, R72.reuse, 0x11, RZ ;  /* 0x00000011482e7824 */ /* 0x040fe200078e02ff */
[----:B------:R-:W-:Y:S01]  /*3580*/  LOP3.LUT R69, R69, 0x3, RZ, 0xc0, !PT ;  /* 0x0000000345457812 */ /* 0x000fe200078ec0ff */
[----:B------:R1:W-:Y:S01]  /*3590*/  STL [R1+0x18], R14 ;  /* 0x0000180e01007387 */ /* 0x0003e20000100800 */
[----:B------:R-:W-:Y:S01]  /*35a0*/  IADD3 R75, PT, PT, R77, R76, R75 ;  /* 0x0000004c4d4b7210 */ /* 0x000fe20007ffe04b */
[----:B------:R-:W-:Y:S01]  /*35b0*/  IMAD R252, R72, 0x15, RZ ;  /* 0x0000001548fc7824 */ /* 0x000fe200078e02ff */
[----:B------:R-:W-:Y:S01]  /*35c0*/  LOP3.LUT R64, R64, 0x3, RZ, 0xc0, !PT ;  /* 0x0000000340407812 */ /* 0x000fe200078ec0ff */
[----:B------:R2:W-:Y:S01]  /*35d0*/  STL [R1+0x14], R4 ;  /* 0x0000140401007387 */ /* 0x0005e20000100800 */
[----:B------:R3:W4:Y:S01]  /*35e0*/  @!UP2 SYNCS.EXCH.64 URZ, [UR9+0x10008], UR4 ;  /* 0x0100080409ffa5b2 */ /* 0x0007220008000100 */
[----:B------:R-:W-:Y:S01]  /*35f0*/  IADD3 R66, PT, PT, R69, R67, R66 ;  /* 0x0000004345427210 */ /* 0x000fe20007ffe042 */
[----:B------:R-:W-:Y:S01]  /*3600*/  IMAD R251, R72, 0x16, RZ ;  /* 0x0000001648fb7824 */ /* 0x000fe200078e02ff */
[----:B------:R-:W-:Y:S01]  /*3610*/  STL.64 [R1+0xd0], R96 ;  /* 0x0000d06001007387 */ /* 0x000fe20000100a00 */
[----:B------:R-:W-:Y:S01]  /*3620*/  LOP3.LUT R60, R60, 0x3, RZ, 0xc0, !PT ;  /* 0x000000033c3c7812 */ /* 0x000fe200078ec0ff */
[----:B-1----:R-:W-:Y:S01]  /*3630*/  IMAD R14, R72, 0xf, RZ ;  /* 0x0000000f480e7824 */ /* 0x002fe200078e02ff */
[----:B------:R-:W-:Y:S01]  /*3640*/  IADD3 R62, PT, PT, R64, R63, R62 ;  /* 0x0000003f403e7210 */ /* 0x000fe20007ffe03e */
[----:B------:R-:W-:Y:S01]  /*3650*/  STL.64 [R1+0xc8], R94 ;  /* 0x0000c85e01007387 */ /* 0x000fe20000100a00 */
[----:B------:R-:W-:Y:S01]  /*3660*/  LOP3.LUT R41, R66, 0xf, RZ, 0xc0, !PT ;  /* 0x0000000f42297812 */ /* 0x000fe200078ec0ff */
[----:B--2---:R-:W-:Y:S01]  /*3670*/  VIADD R4, R186, 0xfffffffb ;  /* 0xfffffffbba047836 */ /* 0x004fe20000000000 */
[----:B------:R-:W-:Y:S01]  /*3680*/  LEA.HI.X.SX32 R91, R14, R71, 0x2, P6 ;  /* 0x000000470e5b7211 */ /* 0x000fe200030f16ff */
[----:B------:R1:W-:Y:S01]  /*3690*/  STL [R1+0x10], R14 ;  /* 0x0000100e01007387 */ /* 0x0003e20000100800 */
[----:B------:R-:W-:Y:S01]  /*36a0*/  IADD3 R58, PT, PT, R60, R59, R58 ;  /* 0x0000003b3c3a7210 */ /* 0x000fe20007ffe03a */
[----:B------:R-:W-:Y:S01]  /*36b0*/  IMAD R62, R62, 0x10, R41 ;  /* 0x000000103e3e7824 */ /* 0x000fe200078e0229 */
[----:B------:R-:W-:Y:S01]  /*36c0*/  ISETP.GE.U32.AND P6, PT, R4, 0x7fffffbc, PT ;  /* 0x7fffffbc0400780c */ /* 0x000fe20003fc6070 */
[----:B------:R-:W-:Y:S01]  /*36d0*/  VIADD R4, R186, 0xfffffffa ;  /* 0xfffffffaba047836 */ /* 0x000fe20000000000 */
[----:B------:R-:W-:Y:S01]  /*36e0*/  @!PT LDS RZ, [RZ] ;  /* 0x00000000fffff984 */ /* 0x000fe20000000800 */
[----:B------:R-:W-:Y:S01]  /*36f0*/  @!PT LDS RZ, [RZ] ;  /* 0x00000000fffff984 */ /* 0x000fe20000000800 */
[----:B------:R-:W-:Y:S01]  /*3700*/  @!PT LDS RZ, [RZ] ;  /* 0x00000000fffff984 */ /* 0x000fe20000000800 */
[----:B----4-:R-:W-:Y:S01]  /*3710*/  LDGSTS.E [R68], desc[UR24][R70.64], !P2 ;  /* 0x0000000046447fae */ /* 0x010fe2000d1a1018 */
[----:B------:R-:W-:Y:S01]  /*3720*/  IMAD.SHL.U32 R41, R58, 0x100, RZ ;  /* 0x000001003a297824 */ /* 0x000fe200078e00ff */
[----:B------:R-:W-:Y:S01]  /*3730*/  LOP3.LUT R56, R56, 0x3, RZ, 0xc0, !PT ;  /* 0x0000000338387812 */ /* 0x000fe200078ec0ff */
[----:B------:R-:W-:Y:S01]  /*3740*/  IMAD R250, R72, 0x17, RZ ;  /* 0x0000001748fa7824 */ /* 0x000fe200078e02ff */
[----:B------:R-:W-:Y:S01]  /*3750*/  ISETP.GE.U32.AND P2, PT, R4, 0x7fffffbb, PT ;  /* 0x7fffffbb0400780c */ /* 0x000fe20003f46070 */
[C---:B-1----:R-:W-:Y:S01]  /*3760*/  VIADD R14, R186.reuse, 0xfffffff9 ;  /* 0xfffffff9ba0e7836 */ /* 0x042fe20000000000 */
[----:B------:R-:W-:Y:S01]  /*3770*/  LDGSTS.E [R68+0x4], desc[UR24][R118.64], !P5 ;  /* 0x0000400076447fae */ /* 0x000fe2000e9a1018 */
[----:B------:R-:W-:Y:S01]  /*3780*/  VIADD R4, R186, 0xfffffff8 ;  /* 0xfffffff8ba047836 */ /* 0x000fe20000000000 */
[----:B------:R-:W-:Y:S01]  /*3790*/  IADD3 R54, PT, PT, R56, R55, R54 ;  /* 0x0000003738367210 */ /* 0x000fe20007ffe036 */
[----:B------:R-:W-:Y:S01]  /*37a0*/  IMAD R249, R72, 0x19, RZ ;  /* 0x0000001948f97824 */ /* 0x000fe200078e02ff */
[----:B------:R-:W-:Y:S01]  /*37b0*/  ISETP.GE.U32.AND P5, PT, R14, 0x7fffffba, PT ;  /* 0x7fffffba0e00780c */ /* 0x000fe20003fa6070 */
[----:B------:R-:W-:Y:S01]  /*37c0*/  LDGSTS.E [R68+0x8], desc[UR24][R116.64], !P4 ;  /* 0x0000800074447fae */ /* 0x000fe2000e1a1018 */
[----:B------:R-:W-:Y:S01]  /*37d0*/  VIADD R14, R186, 0xfffffff7 ;  /* 0xfffffff7ba0e7836 */ /* 0x000fe20000000000 */
[----:B------:R-:W-:Y:S01]  /*37e0*/  ISETP.GE.U32.AND P4, PT, R4, 0x7fffffb9, PT ;  /* 0x7fffffb90400780c */ /* 0x000fe20003f86070 */
[----:B------:R-:W-:Y:S01]  /*37f0*/  VIADD R4, R186, 0xfffffff6 ;  /* 0xfffffff6ba047836 */ /* 0x000fe20000000000 */
[----:B------:R-:W-:Y:S01]  /*3800*/  LDGSTS.E [R68+0xc], desc[UR24][R114.64], !P3 ;  /* 0x0000c00072447fae */ /* 0x000fe2000d9a1018 */
[----:B------:R-:W-:Y:S01]  /*3810*/  LOP3.LUT R41, R41, 0xf00, RZ, 0xe2, !PT ;  /* 0x00000f0029297812 */ /* 0x000fe200078ee2ff */
[----:B------:R-:W-:Y:S01]  /*3820*/  IMAD R248, R72, 0x1a, RZ ;  /* 0x0000001a48f87824 */ /* 0x000fe200078e02ff */
[----:B------:R-:W-:Y:S01]  /*3830*/  ISETP.GE.U32.AND P3, PT, R14, 0x7fffffb8, PT ;  /* 0x7fffffb80e00780c */ /* 0x000fe20003f66070 */
[----:B------:R-:W-:Y:S01]  /*3840*/  LDGSTS.E [R68+0x10], desc[UR24][R112.64], !P6 ;  /* 0x0001000070447fae */ /* 0x000fe2000f1a1018 */
[----:B------:R-:W-:Y:S01]  /*3850*/  ISETP.GE.U32.AND P6, PT, R4, 0x7fffffb7, PT ;  /* 0x7fffffb70400780c */ /* 0x000fe20003fc6070 */
[----:B------:R-:W-:Y:S01]  /*3860*/  VIADD R4, R186, 0xfffffff4 ;  /* 0xfffffff4ba047836 */ /* 0x000fe20000000000 */
[----:B------:R-:W-:Y:S01]  /*3870*/  LOP3.LUT R62, R62, 0xff, RZ, 0xc0, !PT ;  /* 0x000000ff3e3e7812 */ /* 0x000fe200078ec0ff */
[----:B------:R-:W-:Y:S01]  /*3880*/  LDGSTS.E [R68+0x14], desc[UR24][R110.64], !P2 ;  /* 0x000140006e447fae */ /* 0x000fe2000d1a1018 */
[----:B------:R-:W-:Y:S01]  /*3890*/  VIADD R14, R186, 0xfffffff5 ;  /* 0xfffffff5ba0e7836 */ /* 0x000fe20000000000 */
[----:B---3--:R-:W1:Y:S01]  /*38a0*/  LDCU UR4, c[0x0][0x3b0] ;  /* 0x00007600ff0477ac */ /* 0x008e620008000800 */
[----:B------:R-:W-:Y:S01]  /*38b0*/  IMAD R41, R54, 0x1000, R41 ;  /* 0x0000100036297824 */ /* 0x000fe200078e0229 */
[----:B------:R-:W-:Y:S01]  /*38c0*/  LDGSTS.E [R68+0x18], desc[UR24][R108.64], !P5 ;  /* 0x000180006c447fae */ /* 0x000fe2000e9a1018 */
[----:B------:R-:W-:Y:S01]  /*38d0*/  ISETP.GE.U32.AND P5, PT, R4, 0x7fffffb5, PT ;  /* 0x7fffffb50400780c */ /* 0x000fe20003fa6070 */
[----:B------:R-:W-:Y:S01]  /*38e0*/  VIADD R4, R186, 0xfffffff2 ;  /* 0xfffffff2ba047836 */ /* 0x000fe20000000000 */
[----:B------:R-:W-:Y:S01]  /*38f0*/  ISETP.GE.U32.AND P2, PT, R14, 0x7fffffb6, PT ;  /* 0x7fffffb60e00780c */ /* 0x000fe20003f46070 */
[----:B------:R2:W-:Y:S01]  /*3900*/  LDGSTS.E [R68+0x1c], desc[UR24][R104.64], !P4 ;  /* 0x0001c00068447fae */ /* 0x0005e2000e1a1018 */
[----:B------:R-:W-:-:S02]  /*3910*/  VIADD R14, R186, 0xfffffff3 ;  /* 0xfffffff3ba0e7836 */ /* 0x000fc40000000000 */
[----:B------:R-:W-:Y:S01]  /*3920*/  IMAD.IADD R62, R41, 0x1, R62 ;  /* 0x00000001293e7824 */ /* 0x000fe200078e023e */
[----:B------:R-:W-:Y:S01]  /*3930*/  LDGSTS.E [R68+0x20], desc[UR24][R106.64], !P3 ;  /* 0x000200006a447fae */ /* 0x000fe2000d9a1018 */
[----:B------:R-:W-:Y:S01]  /*3940*/  IMAD R41, R72, 0x44, RZ ;  /* 0x0000004448297824 */ /* 0x000fe200078e02ff */
[----:B------:R-:W-:Y:S01]  /*3950*/  ISETP.GE.U32.AND P4, PT, R14, 0x7fffffb4, PT ;  /* 0x7fffffb40e00780c */ /* 0x000fe20003f86070 */
[----:B------:R-:W-:Y:S01]  /*3960*/  IMAD R247, R72, 0x1b, RZ ;  /* 0x0000001b48f77824 */ /* 0x000fe200078e02ff */
[----:B------:R-:W-:Y:S01]  /*3970*/  LDGSTS.E [R68+0x24], desc[UR24][R102.64], !P6 ;  /* 0x0002400066447fae */ /* 0x000fe2000f1a1018 */
[----:B------:R-:W-:Y:S01]  /*3980*/  ISETP.GE.U32.AND P6, PT, R4, 0x7fffffb3, PT ;  /* 0x7fffffb30400780c */ /* 0x000fe20003fc6070 */
[----:B------:R-:W-:Y:S01]  /*3990*/  IMAD R246, R72, 0x1d, RZ ;  /* 0x0000001d48f67824 */ /* 0x000fe200078e02ff */
[----:B------:R-:W-:Y:S01]  /*39a0*/  SEL R14, RZ, 0x1, P0 ;  /* 0x00000001ff0e7807 */ /* 0x000fe20000000000 */
[----:B--2---:R-:W-:Y:S01]  /*39b0*/  VIADD R104, R186, 0xffffffc0 ;  /* 0xffffffc0ba687836 */ /* 0x004fe20000000000 */
[----:B------:R-:W-:Y:S01]  /*39c0*/  LDGSTS.E [R68+0x28], desc[UR24][R100.64], !P2 ;  /* 0x0002800064447fae */ /* 0x000fe2000d1a1018 */
[----:B------:R-:W-:Y:S01]  /*39d0*/  ISETP.GE.U32.AND P2, PT, R42, 0x7fffffb2, PT ;  /* 0x7fffffb22a00780c */ /* 0x000fe20003f46070 */
[----:B------:R-:W-:-:S02]  /*39e0*/  IMAD.SHL.U32 R42, R72, 0x10, RZ ;  /* 0x00000010482a7824 */ /* 0x000fc400078e00ff */
[----:B------:R-:W-:Y:S01]  /*39f0*/  ISETP.GE.U32.AND P3, PT, R104, 0x7fffff81, PT ;  /* 0x7fffff816800780c */ /* 0x000fe20003f66070 */
[----:B------:R-:W-:Y:S01]  /*3a00*/  IMAD.IADD R14, R14, 0x1, R89 ;  /* 0x000000010e0e7824 */ /* 0x000fe200078e0259 */
[----:B------:R-:W-:Y:S01]  /*3a10*/  LDGSTS.E [R68+0x2c], desc[UR24][R98.64], !P5 ;  /* 0x0002c00062447fae */ /* 0x000fe2000e9a1018 */
[C---:B------:R-:W-:Y:S01]  /*3a20*/  IMAD R207, R72.reuse, 0x7c, RZ ;  /* 0x0000007c48cf7824 */ /* 0x040fe200078e02ff */
[----:B------:R-:W-:Y:S01]  /*3a30*/  SEL R4, RZ, 0x1, P3 ;  /* 0x00000001ff047807 */ /* 0x000fe20001800000 */
[----:B------:R-:W-:Y:S01]  /*3a40*/  IMAD R244, R72, 0x1f, RZ ;  /* 0x0000001f48f47824 */ /* 0x000fe200078e02ff */
[----:B------:R-:W-:Y:S01]  /*3a50*/  LOP3.LUT R14, R14, 0x3, RZ, 0xc0, !PT ;  /* 0x000000030e0e7812 */ /* 0x000fe200078ec0ff */
[----:B------:R-:W-:Y:S01]  /*3a60*/  LDGSTS.E [R68+0x30], desc[UR24][R96.64], !P4 ;  /* 0x0003000060447fae */ /* 0x000fe2000e1a1018 */
[----:B------:R-:W-:Y:S02]  /*3a70*/  IMAD R245, R72, 0x1e, RZ ;  /* 0x0000001e48f57824 */ /* 0x000fe400078e02ff */
[----:B------:R-:W-:Y:S01]  /*3a80*/  IMAD.IADD R4, R4, 0x1, R53 ;  /* 0x0000000104047824 */ /* 0x000fe200078e0235 */
[----:B------:R-:W-:Y:S01]  /*3a90*/  IADD3 R14, PT, PT, R14, R88, R87 ;  /* 0x000000580e0e7210 */ /* 0x000fe20007ffe057 */
[----:B------:R-:W-:Y:S01]  /*3aa0*/  LDGSTS.E [R68+0x34], desc[UR24][R94.64], !P6 ;  /* 0x000340005e447fae */ /* 0x000fe2000f1a1018 */
[----:B------:R-:W-:-:S02]  /*3ab0*/  IMAD.SHL.U32 R243, R72, 0x20, RZ ;  /* 0x0000002048f37824 */ /* 0x000fc400078e00ff */
[----:B------:R-:W-:Y:S01]  /*3ac0*/  LOP3.LUT R4, R4, 0x3, RZ, 0xc0, !PT ;  /* 0x0000000304047812 */ /* 0x000fe200078ec0ff */
[----:B------:R-:W-:Y:S01]  /*3ad0*/  LDGSTS.E [R68+0x38], desc[UR24][R92.64], !P2 ;  /* 0x000380005c447fae */ /* 0x000fe2000d1a1018 */
[----:B------:R-:W-:Y:S01]  /*3ae0*/  LOP3.LUT R40, R14, 0xf, RZ, 0xc0, !PT ;  /* 0x0000000f0e287812 */ /* 0x000fe200078ec0ff */
[----:B------:R-:W-:Y:S01]  /*3af0*/  IMAD R201, R72, 0x88, RZ ;  /* 0x0000008848c97824 */ /* 0x000fe200078e02ff */
[----:B------:R-:W-:Y:S01]  /*3b00*/  IADD3 R4, PT, PT, R4, R52, R51 ;  /* 0x0000003404047210 */ /* 0x000fe20007ffe033 */
[----:B------:R-:W-:Y:S01]  /*3b10*/  STL.64 [R1+0xc0], R92 ;  /* 0x0000c05c01007387 */ /* 0x000fe20000100a00 */
[----:B------:R-:W-:Y:S01]  /*3b20*/  LOP3.LUT R14, R79, 0xf00, RZ, 0xe2, !PT ;  /* 0x00000f004f0e7812 */ /* 0x000fe200078ee2ff */
[----:B------:R-:W-:Y:S01]  /*3b30*/  IMAD R40, R83, 0x10, R40 ;  /* 0x0000001053287824 */ /* 0x000fe200078e0228 */
[----:B------:R-:W-:Y:S01]  /*3b40*/  LOP3.LUT R4, R4, 0xf, RZ, 0xc0, !PT ;  /* 0x0000000f04047812 */ /* 0x000fe200078ec0ff */
[----:B------:R-:W-:Y:S01]  /*3b50*/  STL.64 [R1+0xb8], R90 ;  /* 0x0000b85a01007387 */ /* 0x000fe20000100a00 */
[----:B------:R-:W-:Y:S01]  /*3b60*/  LEA R48, P2, R72, R70, 0x6 ;  /* 0x0000004648307211 */ /* 0x000fe200078430ff */
[----:B------:R-:W-:-:S02]  /*3b70*/  IMAD R14, R75, 0x1000, R14 ;  /* 0x000010004b0e7824 */ /* 0x000fc400078e020e */
[----:B------:R-:W-:Y:S01]  /*3b80*/  IMAD R47, R47, 0x10, R4 ;  /* 0x000000102f2f7824 */ /* 0x000fe200078e0204 */
[-C--:B------:R-:W-:Y:S01]  /*3b90*/  LEA.HI.X.SX32 R49, R42, R71.reuse, 0x2, P2 ;  /* 0x000000472a317211 */ /* 0x080fe200010f16ff */
[----:B------:R-:W-:Y:S01]  /*3ba0*/  IMAD.SHL.U32 R4, R43, 0x100, RZ ;  /* 0x000001002b047824 */ /* 0x000fe200078e00ff */
[----:B------:R-:W-:Y:S01]  /*3bb0*/  IADD3 R44, P2, PT, R41, R70, RZ ;  /* 0x00000046292c7210 */ /* 0x000fe20007f5e0ff */
[----:B------:R-:W-:Y:S01]  /*3bc0*/  IMAD R43, R72, 0x48, RZ ;  /* 0x00000048482b7824 */ /* 0x000fe200078e02ff */
[----:B------:R-:W-:Y:S01]  /*3bd0*/  LOP3.LUT R47, R47, 0xff, RZ, 0xc0, !PT ;  /* 0x000000ff2f2f7812 */ /* 0x000fe200078ec0ff */
[----:B------:R2:W-:Y:S01]  /*3be0*/  STL [R1+0xc], R42 ;  /* 0x00000c2a01007387 */ /* 0x0005e20000100800 */
[----:B------:R-:W-:Y:S01]  /*3bf0*/  LOP3.LUT R4, R4, 0xf00, RZ, 0xe2, !PT ;  /* 0x00000f0004047812 */ /* 0x000fe200078ee2ff */
[----:B------:R-:W-:Y:S01]  /*3c00*/  IMAD R41, R72, 0x4c, RZ ;  /* 0x0000004c48297824 */ /* 0x000fe200078e02ff */
[----:B------:R-:W-:Y:S01]  /*3c10*/  LEA.HI.X.SX32 R45, R46, R71, 0x2, P2 ;  /* 0x000000472e2d7211 */ /* 0x000fe200010f16ff */
[----:B------:R-:W-:Y:S01]  /*3c20*/  STL [R1+0x8], R46 ;  /* 0x0000082e01007387 */ /* 0x000fe20000100800 */
[----:B------:R-:W-:-:S02]  /*3c30*/  IMAD R203, R72, 0x84, RZ ;  /* 0x0000008448cb7824 */ /* 0x000fc400078e02ff */
[----:B------:R-:W-:Y:S01]  /*3c40*/  IMAD R4, R39, 0x1000, R4 ;  /* 0x0000100027047824 */ /* 0x000fe200078e0204 */
[----:B------:R-:W-:Y:S01]  /*3c50*/  LOP3.LUT R39, R40, 0xff, RZ, 0xc0, !PT ;  /* 0x000000ff28277812 */ /* 0x000fe200078ec0ff */
[----:B------:R-:W-:Y:S01]  /*3c60*/  STL.64 [R1+0xb0], R48 ;  /* 0x0000b03001007387 */ /* 0x000fe20000100a00 */
[----:B------:R-:W-:Y:S02]  /*3c70*/  IMAD R241, R72, 0x22, RZ ;  /* 0x0000002248f17824 */ /* 0x000fe400078e02ff */
[----:B------:R-:W-:Y:S02]  /*3c80*/  IMAD.IADD R47, R4, 0x1, R47 ;  /* 0x00000001042f7824 */ /* 0x000fe400078e022f */
[----:B------:R-:W-:Y:S02]  /*3c90*/  IMAD.IADD R14, R14, 0x1, R39 ;  /* 0x000000010e0e7824 */ /* 0x000fe400078e0227 */
[----:B------:R-:W-:Y:S02]  /*3ca0*/  VIADD R4, R186, 0xfffffff0 ;  /* 0xfffffff0ba047836 */ /* 0x000fe40000000000 */
[----:B------:R-:W-:Y:S01]  /*3cb0*/  IMAD R242, R72, 0x21, RZ ;  /* 0x0000002148f27824 */ /* 0x000fe200078e02ff */
[----:B------:R-:W-:Y:S01]  /*3cc0*/  LOP3.LUT R14, R14, 0xffff, RZ, 0xc0, !PT ;  /* 0x0000ffff0e0e7812 */ /* 0x000fe200078ec0ff */
[----:B------:R-:W-:Y:S01]  /*3cd0*/  IMAD R199, R72, 0x8c, RZ ;  /* 0x0000008c48c77824 */ /* 0x000fe200078e02ff */
[----:B------:R-:W-:Y:S01]  /*3ce0*/  ISETP.GE.U32.AND P5, PT, R4, 0x7fffffb1, PT ;  /* 0x7fffffb10400780c */ /* 0x000fe20003fa6070 */
[C---:B------:R-:W-:Y:S01]  /*3cf0*/  IMAD R240, R72.reuse, 0x23, RZ ;  /* 0x0000002348f07824 */ /* 0x040fe200078e02ff */
[--C-:B------:R-:W-:Y:S01]  /*3d00*/  SHF.R.U32.HI R40, RZ, 0xf, R14.reuse ;  /* 0x0000000fff287819 */ /* 0x100fe2000001160e */
[C---:B------:R-:W-:Y:S01]  /*3d10*/  IMAD R195, R72.reuse, 0x94, RZ ;  /* 0x0000009448c37824 */ /* 0x040fe200078e02ff */
[--C-:B------:R-:W-:Y:S01]  /*3d20*/  SHF.R.U32.HI R39, RZ, 0xd, R14.reuse ;  /* 0x0000000dff277819 */ /* 0x100fe2000001160e */
[----:B------:R-:W-:Y:S01]  /*3d30*/  IMAD R197, R72, 0x90, RZ ;  /* 0x0000009048c57824 */ /* 0x000fe200078e02ff */
[----:B------:R-:W-:Y:S01]  /*3d40*/  LOP3.LUT P6, RZ, R40, 0x1, RZ, 0xc0, !PT ;  /* 0x0000000128ff7812 */ /* 0x000fe200078cc0ff */
[C---:B------:R-:W-:Y:S01]  /*3d50*/  IMAD R40, R72.reuse, 0x12, RZ ;  /* 0x0000001248287824 */ /* 0x040fe200078e02ff */
[----:B------:R-:W-:Y:S01]  /*3d60*/  LOP3.LUT P4, RZ, R39, 0x1, RZ, 0xc0, !PT ;  /* 0x0000000127ff7812 */ /* 0x000fe2000788c0ff */
[C---:B------:R-:W-:Y:S01]  /*3d70*/  IMAD R239, R72.reuse, 0x25, RZ ;  /* 0x0000002548ef7824 */ /* 0x040fe200078e02ff */
[----:B------:R-:W-:Y:S01]  /*3d80*/  SHF.R.U32.HI R39, RZ, 0xe, R14 ;  /* 0x0000000eff277819 */ /* 0x000fe2000001160e */
[C---:B------:R-:W-:Y:S01]  /*3d90*/  IMAD R193, R72.reuse, 0x98, RZ ;  /* 0x0000009848c17824 */ /* 0x040fe200078e02ff */
[----:B------:R3:W-:Y:S01]  /*3da0*/  STL [R1+0x4], R40 ;  /* 0x0000042801007387 */ /* 0x0007e20000100800 */
[----:B------:R-:W-:Y:S01]  /*3db0*/  PRMT R4, R47, 0x5410, R62 ;  /* 0x000054102f047816 */ /* 0x000fe2000000003e */
[----:B------:R-:W-:-:S02]  /*3dc0*/  IMAD R238, R72, 0x26, RZ ;  /* 0x0000002648ee7824 */ /* 0x000fc400078e02ff */
[----:B------:R-:W-:Y:S01]  /*3dd0*/  LDGSTS.E [R68+0x3c], desc[UR24][R90.64], !P5 ;  /* 0x0003c0005a447fae */ /* 0x000fe2000e9a1018 */
[----:B------:R-:W-:Y:S01]  /*3de0*/  LOP3.LUT P5, RZ, R39, 0x1, RZ, 0xc0, !PT ;  /* 0x0000000127ff7812 */ /* 0x000fe200078ac0ff */
[C---:B------:R-:W-:Y:S01]  /*3df0*/  IMAD R185, R72.reuse, 0xa0, RZ ;  /* 0x000000a048b97824 */ /* 0x040fe200078e02ff */
[--C-:B------:R-:W-:Y:S01]  /*3e00*/  SHF.R.U32.HI R39, RZ, 0xa, R14.reuse ;  /* 0x0000000aff277819 */ /* 0x100fe2000001160e */
[----:B------:R-:W-:Y:S01]  /*3e10*/  LDGSTS.E [R68+0x40], desc[UR24][R48.64], P6 ;  /* 0x0004000030447fae */ /* 0x000fe2000b1a1018 */
[-C--:B--2---:R-:W-:Y:S01]  /*3e20*/  IADD3 R42, P6, PT, R43, R70.reuse, RZ ;  /* 0x000000462b2a7210 */ /* 0x084fe20007fde0ff */
[C---:B------:R-:W-:Y:S01]  /*3e30*/  IMAD R189, R72.reuse, 0x9c, RZ ;  /* 0x0000009c48bd7824 */ /* 0x040fe200078e02ff */
[----:B------:R-:W-:Y:S01]  /*3e40*/  LOP3.LUT P2, RZ, R39, 0x1, RZ, 0xc0, !PT ;  /* 0x0000000127ff7812 */ /* 0x000fe2000784c0ff */
[----:B------:R2:W-:Y:S01]  /*3e50*/  STL.64 [R1+0xa8], R44 ;  /* 0x0000a82c01007387 */ /* 0x0005e20000100a00 */
[--C-:B------:R-:W-:Y:S01]  /*3e60*/  SHF.R.U32.HI R39, RZ, 0xc, R14.reuse ;  /* 0x0000000cff277819 */ /* 0x100fe2000001160e */
[----:B------:R-:W-:Y:S01]  /*3e70*/  IMAD R237, R72, 0x27, RZ ;  /* 0x0000002748ed7824 */ /* 0x000fe200078e02ff */
[-C--:B------:R-:W-:Y:S01]  /*3e80*/  LEA.HI.X.SX32 R43, R40, R71.reuse, 0x2, P6 ;  /* 0x00000047282b7211 */ /* 0x080fe200030f16ff */
[C---:B---3--:R-:W-:Y:S01]  /*3e90*/  IMAD R40, R72.reuse, 0x13, RZ ;  /* 0x0000001348287824 */ /* 0x048fe200078e02ff */
[----:B------:R-:W-:Y:S01]  /*3ea0*/  LOP3.LUT P6, RZ, R39, 0x1, RZ, 0xc0, !PT ;  /* 0x0000000127ff7812 */ /* 0x000fe200078cc0ff */
[----:B------:R2:W-:Y:S01]  /*3eb0*/  LDGSTS.E [R68+0x44], desc[UR24][R44.64], P5 ;  /* 0x000440002c447fae */ /* 0x0005e2000a9a1018 */
[--C-:B------:R-:W-:Y:S01]  /*3ec0*/  SHF.R.U32.HI R39, RZ, 0xb, R14.reuse ;  /* 0x0000000bff277819 */ /* 0x100fe2000001160e */
[C---:B------:R-:W-:Y:S01]  /*3ed0*/  IMAD R183, R72.reuse, 0xa4, RZ ;  /* 0x000000a448b77824 */ /* 0x040fe200078e02ff */
[-C--:B------:R-:W-:Y:S01]  /*3ee0*/  IADD3 R46, P5, PT, R41, R70.reuse, RZ ;  /* 0x00000046292e7210 */ /* 0x080fe20007fbe0ff */
[----:B------:R3:W-:Y:S01]  /*3ef0*/  LDGSTS.E [R68+0x48], desc[UR24][R42.64], P4 ;  /* 0x000480002a447fae */ /* 0x0007e2000a1a1018 */
[C---:B------:R-:W-:Y:S01]  /*3f00*/  IMAD R41, R72.reuse, 0x50, RZ ;  /* 0x0000005048297824 */ /* 0x040fe200078e02ff */
[----:B------:R-:W-:Y:S01]  /*3f10*/  LOP3.LUT P4, RZ, R39, 0x1, RZ, 0xc0, !PT ;  /* 0x0000000127ff7812 */ /* 0x000fe2000788c0ff */
[----:B------:R-:W-:Y:S01]  /*3f20*/  IMAD R236, R72, 0x29, RZ ;  /* 0x0000002948ec7824 */ /* 0x000fe200078e02ff */
[----:B------:R3:W-:Y:S01]  /*3f30*/  STL.64 [R1+0xa0], R42 ;  /* 0x0000a02a01007387 */ /* 0x0007e20000100a00 */
[----:B------:R-:W-:Y:S01]  /*3f40*/  LEA.HI.X.SX32 R47, R40, R71, 0x2, P5 ;  /* 0x00000047282f7211 */ /* 0x000fe200028f16ff */
[C---:B------:R-:W-:Y:S01]  /*3f50*/  IMAD R179, R72.reuse, 0xac, RZ ;  /* 0x000000ac48b37824 */ /* 0x040fe200078e02ff */
[----:B------:R-:W-:Y:S01]  /*3f60*/  SHF.R.U32.HI R39, RZ, 0x7, R14 ;  /* 0x00000007ff277819 */ /* 0x000fe2000001160e */
[----:B------:R-:W-:Y:S01]  /*3f70*/  STL [R1], R40 ;  /* 0x0000002801007387 */ /* 0x000fe20000100800 */
[----:B--2---:R-:W-:Y:S01]  /*3f80*/  IADD3 R44, P5, PT, R41, R70, RZ ;  /* 0x00000046292c7210 */ /* 0x004fe20007fbe0ff */
[----:B------:R-:W-:-:S02]  /*3f90*/  IMAD R41, R72, 0x58, RZ ;  /* 0x0000005848297824 */ /* 0x000fc400078e02ff */
[----:B------:R2:W-:Y:S01]  /*3fa0*/  LDGSTS.E [R68+0x4c], desc[UR24][R46.64], P6 ;  /* 0x0004c0002e447fae */ /* 0x0005e2000b1a1018 */
[-C--:B------:R-:W-:Y:S01]  /*3fb0*/  LEA.HI.X.SX32 R45, R217, R71.reuse, 0x2, P5 ;  /* 0x00000047d92d7211 */ /* 0x080fe200028f16ff */
[C---:B------:R-:W-:Y:S01]  /*3fc0*/  IMAD R181, R72.reuse, 0xa8, RZ ;  /* 0x000000a848b57824 */ /* 0x040fe200078e02ff */
[----:B------:R-:W-:Y:S01]  /*3fd0*/  LOP3.LUT P5, RZ, R39, 0x1, RZ, 0xc0, !PT ;  /* 0x0000000127ff7812 */ /* 0x000fe200078ac0ff */
[C---:B---3--:R-:W-:Y:S01]  /*3fe0*/  IMAD R43, R72.reuse, 0x54, RZ ;  /* 0x00000054482b7824 */ /* 0x048fe200078e02ff */
[--C-:B------:R-:W-:Y:S01]  /*3ff0*/  SHF.R.U32.HI R39, RZ, 0x9, R14.reuse ;  /* 0x00000009ff277819 */ /* 0x100fe2000001160e */
[----:B------:R3:W-:Y:S01]  /*4000*/  LDGSTS.E [R68+0x50], desc[UR24][R44.64], P4 ;  /* 0x000500002c447fae */ /* 0x0007e2000a1a1018 */
[C---:B------:R-:W-:Y:S02]  /*4010*/  IMAD R234, R72.reuse, 0x2b, RZ ;  /* 0x0000002b48ea7824 */ /* 0x040fe400078e02ff */
[----:B------:R-:W-:Y:S01]  /*4020*/  IADD3 R42, P6, PT, R43, R70, RZ ;  /* 0x000000462b2a7210 */ /* 0x000fe20007fde0ff */
[----:B------:R2:W-:Y:S01]  /*4030*/  STL.64 [R1+0x98], R46 ;  /* 0x0000982e01007387 */ /* 0x0005e20000100a00 */
[----:B------:R-:W-:Y:S01]  /*4040*/  LOP3.LUT P4, RZ, R39, 0x1, RZ, 0xc0, !PT ;  /* 0x0000000127ff7812 */ /* 0x000fe2000788c0ff */
[----:B------:R-:W-:Y:S01]  /*4050*/  IMAD R235, R72, 0x2a, RZ ;  /* 0x0000002a48eb7824 */ /* 0x000fe200078e02ff */
[----:B------:R-:W-:Y:S01]  /*4060*/  LEA.HI.X.SX32 R43, R252, R71, 0x2, P6 ;  /* 0x00000047fc2b7211 */ /* 0x000fe200030f16ff */
[----:B------:R3:W-:Y:S01]  /*4070*/  STL.64 [R1+0x90], R44 ;  /* 0x0000902c01007387 */ /* 0x0007e20000100a00 */
[----:B------:R-:W-:Y:S01]  /*4080*/  SHF.R.U32.HI R39, RZ, 0x8, R14 ;  /* 0x00000008ff277819 */ /* 0x000fe2000001160e */
[----:B------:R-:W-:-:S02]  /*4090*/  IMAD R177, R72, 0xb0, RZ ;  /* 0x000000b048b17824 */ /* 0x000fc400078e02ff */
[----:B------:R4:W-:Y:S01]  /*40a0*/  LDGSTS.E [R68+0x54], desc[UR24][R42.64], P2 ;  /* 0x000540002a447fae */ /* 0x0009e200091a1018 */
[----:B------:R-:W-:Y:S01]  /*40b0*/  LOP3.LUT P2, RZ, R39, 0x1, RZ, 0xc0, !PT ;  /* 0x0000000127ff7812 */ /* 0x000fe2000784c0ff */
[C---:B------:R-:W-:Y:S01]  /*40c0*/  IMAD R173, R72.reuse, 0xb8, RZ ;  /* 0x000000b848ad7824 */ /* 0x040fe200078e02ff */
[----:B------:R-:W-:Y:S01]  /*40d0*/  SHF.R.U32.HI R39, RZ, 0x4, R14 ;  /* 0x00000004ff277819 */ /* 0x000fe2000001160e */
[----:B------:R4:W-:Y:S01]  /*40e0*/  STL.64 [R1+0x88], R42 ;  /* 0x0000882a01007387 */ /* 0x0009e20000100a00 */
[-C--:B--2---:R-:W-:Y:S01]  /*40f0*/  IADD3 R46, P6, PT, R41, R70.reuse, RZ ;  /* 0x00000046292e7210 */ /* 0x084fe20007fde0ff */
[C---:B------:R-:W-:Y:S02]  /*4100*/  IMAD R41, R72.reuse, 0x5c, RZ ;  /* 0x0000005c48297824 */ /* 0x040fe400078e02ff */
[C---:B------:R-:W-:Y:S01]  /*4110*/  IMAD R175, R72.reuse, 0xb4, RZ ;  /* 0x000000b448af7824 */ /* 0x040fe200078e02ff */
[----:B------:R-:W-:Y:S01]  /*4120*/  LEA.HI.X.SX32 R47, R251, R71, 0x2, P6 ;  /* 0x00000047fb2f7211 */ /* 0x000fe200030f16ff */
[C---:B------:R-:W-:Y:S01]  /*4130*/  IMAD R232, R72.reuse, 0x2e, RZ ;  /* 0x0000002e48e87824 */ /* 0x040fe200078e02ff */
[----:B---3--:R-:W-:Y:S01]  /*4140*/  IADD3 R44, P6, PT, R41, R70, RZ ;  /* 0x00000046292c7210 */ /* 0x008fe20007fde0ff */
[----:B------:R-:W-:-:S02]  /*4150*/  IMAD R41, R72, 0x64, RZ ;  /* 0x0000006448297824 */ /* 0x000fc400078e02ff */
[----:B------:R2:W-:Y:S01]  /*4160*/  LDGSTS.E [R68+0x58], desc[UR24][R46.64], P4 ;  /* 0x000580002e447fae */ /* 0x0005e2000a1a1018 */
[-C--:B------:R-:W-:Y:S01]  /*4170*/  LEA.HI.X.SX32 R45, R250, R71.reuse, 0x2, P6 ;  /* 0x00000047fa2d7211 */ /* 0x080fe200030f16ff */
[C---:B----4-:R-:W-:Y:S01]  /*4180*/  IMAD R43, R72.reuse, 0x60, RZ ;  /* 0x00000060482b7824 */ /* 0x050fe200078e02ff */
[----:B------:R-:W-:Y:S01]  /*4190*/  LOP3.LUT P6, RZ, R39, 0x1, RZ, 0xc0, !PT ;  /* 0x0000000127ff7812 */ /* 0x000fe200078cc0ff */
[----:B------:R2:W-:Y:S01]  /*41a0*/  STL.64 [R1+0x80], R46 ;  /* 0x0000802e01007387 */ /* 0x0005e20000100a00 */
[--C-:B------:R-:W-:Y:S01]  /*41b0*/  SHF.R.U32.HI R39, RZ, 0x6, R14.reuse ;  /* 0x00000006ff277819 */ /* 0x100fe2000001160e */
[C---:B------:R-:W-:Y:S01]  /*41c0*/  IMAD R233, R72.reuse, 0x2d, RZ ;  /* 0x0000002d48e97824 */ /* 0x040fe200078e02ff */
[-C--:B------:R-:W-:Y:S01]  /*41d0*/  IADD3 R42, P4, PT, R43, R70.reuse, RZ ;  /* 0x000000462b2a7210 */ /* 0x080fe20007f9e0ff */
[----:B------:R3:W-:Y:S01]  /*41e0*/  LDGSTS.E [R68+0x5c], desc[UR24][R44.64], P2 ;  /* 0x0005c0002c447fae */ /* 0x0007e200091a1018 */
[----:B------:R-:W-:Y:S01]  /*41f0*/  LOP3.LUT P2, RZ, R39, 0x1, RZ, 0xc0, !PT ;  /* 0x0000000127ff7812 */ /* 0x000fe2000784c0ff */
[----:B------:R-:W-:Y:S01]  /*4200*/  IMAD R171, R72, 0xbc, RZ ;  /* 0x000000bc48ab7824 */ /* 0x000fe200078e02ff */
[-C--:B------:R-:W-:Y:S01]  /*4210*/  LEA.HI.X.SX32 R43, R216, R71.reuse, 0x2, P4 ;  /* 0x00000047d82b7211 */ /* 0x080fe200020f16ff */
[----:B------:R3:W-:Y:S01]  /*4220*/  STL.64 [R1+0x78], R44 ;  /* 0x0000782c01007387 */ /* 0x0007e20000100a00 */
[--C-:B------:R-:W-:Y:S01]  /*4230*/  SHF.R.U32.HI R39, RZ, 0x5, R14.reuse ;  /* 0x00000005ff277819 */ /* 0x100fe2000001160e */
[C---:B------:R-:W-:Y:S01]  /*4240*/  IMAD R231, R72.reuse, 0x2f, RZ ;  /* 0x0000002f48e77824 */ /* 0x040fe200078e02ff */
[-C--:B--2---:R-:W-:Y:S01]  /*4250*/  IADD3 R46, P4, PT, R41, R70.reuse, RZ ;  /* 0x00000046292e7210 */ /* 0x084fe20007f9e0ff */
[C---:B------:R-:W-:Y:S01]  /*4260*/  IMAD R41, R72.reuse, 0x68, RZ ;  /* 0x0000006848297824 */ /* 0x040fe200078e02ff */
[----:B------:R2:W-:Y:S01]  /*4270*/  STL.64 [R1+0x70], R42 ;  /* 0x0000702a01007387 */ /* 0x0005e20000100a00 */
[C---:B------:R-:W-:Y:S01]  /*4280*/  IMAD R167, R72.reuse, 0xc4, RZ ;  /* 0x000000c448a77824 */ /* 0x040fe200078e02ff */
[-C--:B------:R-:W-:Y:S01]  /*4290*/  LEA.HI.X.SX32 R47, R249, R71.reuse, 0x2, P4 ;  /* 0x00000047f92f7211 */ /* 0x080fe200020f16ff */
[C---:B------:R-:W-:Y:S01]  /*42a0*/  IMAD R169, R72.reuse, 0xc0, RZ ;  /* 0x000000c048a97824 */ /* 0x040fe200078e02ff */
[----:B------:R2:W-:Y:S01]  /*42b0*/  LDGSTS.E [R68+0x60], desc[UR24][R42.64], P5 ;  /* 0x000600002a447fae */ /* 0x0005e2000a9a1018 */
[----:B------:R-:W-:Y:S01]  /*42c0*/  LOP3.LUT P5, RZ, R39, 0x1, RZ, 0xc0, !PT ;  /* 0x0000000127ff7812 */ /* 0x000fe200078ac0ff */
[C---:B------:R-:W-:Y:S01]  /*42d0*/  IMAD R230, R72.reuse, 0x31, RZ ;  /* 0x0000003148e67824 */ /* 0x040fe200078e02ff */
[----:B---3--:R-:W-:Y:S01]  /*42e0*/  IADD3 R44, P4, PT, R41, R70, RZ ;  /* 0x00000046292c7210 */ /* 0x008fe20007f9e0ff */
[----:B------:R-:W-:Y:S01]  /*42f0*/  LDGSTS.E [R68+0x64], desc[UR24][R46.64], P2 ;  /* 0x000640002e447fae */ /* 0x000fe200091a1018 */
[--C-:B------:R-:W-:Y:S01]  /*4300*/  SHF.R.U32.HI R39, RZ, 0x1, R14.reuse ;  /* 0x00000001ff277819 */ /* 0x100fe2000001160e */
[----:B------:R-:W-:Y:S01]  /*4310*/  IMAD R41, R72, 0x70, RZ ;  /* 0x0000007048297824 */ /* 0x000fe200078e02ff */
[----:B------:R-:W-:Y:S01]  /*4320*/  LEA.HI.X.SX32 R45, R248, R71, 0x2, P4 ;  /* 0x00000047f82d7211 */ /* 0x000fe200020f16ff */
[----:B------:R-:W-:Y:S01]  /*4330*/  STL.64 [R1+0x68], R46 ;  /* 0x0000682e01007387 */ /* 0x000fe20000100a00 */
[----:B------:R-:W-:Y:S01]  /*4340*/  LOP3.LUT P4, RZ, R39, 0x1, RZ, 0xc0, !PT ;  /* 0x0000000127ff7812 */ /* 0x000fe2000788c0ff */
[C---:B------:R-:W-:Y:S01]  /*4350*/  IMAD R165, R72.reuse, 0xc8, RZ ;  /* 0x000000c848a57824 */ /* 0x040fe200078e02ff */
[--C-:B------:R-:W-:Y:S01]  /*4360*/  SHF.R.U32.HI R39, RZ, 0x3, R14.reuse ;  /* 0x00000003ff277819 */ /* 0x100fe2000001160e */
[C---:B--2---:R-:W-:Y:S01]  /*4370*/  IMAD R43, R72.reuse, 0x6c, RZ ;  /* 0x0000006c482b7824 */ /* 0x044fe200078e02ff */
[----:B------:R-:W-:Y:S01]  /*4380*/  SHF.R.U32.HI R14, RZ, 0x2, R14 ;  /* 0x00000002ff0e7819 */ /* 0x000fe2000001160e */
[----:B------:R2:W-:Y:S01]  /*4390*/  STL.64 [R1+0x60], R44 ;  /* 0x0000602c01007387 */ /* 0x0005e20000100a00 */
[----:B------:R-:W-:-:S02]  /*43a0*/  IMAD R229, R72, 0x32, RZ ;  /* 0x0000003248e57824 */ /* 0x000fc400078e02ff */
[-C--:B------:R-:W-:Y:S01]  /*43b0*/  IADD3 R42, P2, PT, R43, R70.reuse, RZ ;  /* 0x000000462b2a7210 */ /* 0x080fe20007f5e0ff */
[----:B------:R2:W-:Y:S01]  /*43c0*/  LDGSTS.E [R68+0x68], desc[UR24][R44.64], P5 ;  /* 0x000680002c447fae */ /* 0x0005e2000a9a1018 */
[C---:B------:R-:W-:Y:S02]  /*43d0*/  IMAD R163, R72.reuse, 0xcc, RZ ;  /* 0x000000cc48a37824 */ /* 0x040fe400078e02ff */
[----:B------:R-:W-:Y:S01]  /*43e0*/  LEA.HI.X.SX32 R43, R247, R71, 0x2, P2 ;  /* 0x00000047f72b7211 */ /* 0x000fe200010f16ff */
[C---:B------:R-:W-:Y:S01]  /*43f0*/  IMAD R228, R72.reuse, 0x33, RZ ;  /* 0x0000003348e47824 */ /* 0x040fe200078e02ff */
[----:B------:R-:W-:Y:S01]  /*4400*/  LOP3.LUT P2, RZ, R39, 0x1, RZ, 0xc0, !PT ;  /* 0x0000000127ff7812 */ /* 0x000fe2000784c0ff */
[----:B------:R-:W-:Y:S02]  /*4410*/  IMAD R39, R72, 0x74, RZ ;  /* 0x0000007448277824 */ /* 0x000fe400078e02ff */
[----:B------:R3:W-:Y:S01]  /*4420*/  LDGSTS.E [R68+0x6c], desc[UR24][R42.64], P6 ;  /* 0x0006c0002a447fae */ /* 0x0007e2000b1a1018 */
[----:B------:R-:W-:Y:S01]  /*4430*/  LOP3.LUT P6, RZ, R14, 0x1, RZ, 0xc0, !PT ;  /* 0x000000010eff7812 */ /* 0x000fe200078cc0ff */
[----:B------:R-:W-:Y:S01]  /*4440*/  IMAD R161, R72, 0xd0, RZ ;  /* 0x000000d048a17824 */ /* 0x000fe200078e02ff */
[----:B------:R-:W-:Y:S01]  /*4450*/  SHF.R.U64 R14, R4, 0x1f, RZ ;  /* 0x0000001f040e7819 */ /* 0x000fe200000012ff */
[----:B------:R3:W-:Y:S01]  /*4460*/  STL.64 [R1+0x58], R42 ;  /* 0x0000582a01007387 */ /* 0x0007e20000100a00 */
[----:B--2---:R-:W-:Y:S01]  /*4470*/  IADD3 R44, P5, PT, R41, R70, RZ ;  /* 0x00000046292c7210 */ /* 0x004fe20007fbe0ff */
[----:B------:R-:W-:-:S02]  /*4480*/  IMAD R41, R72, 0x78, RZ ;  /* 0x0000007848297824 */ /* 0x000fc400078e02ff */
[C---:B------:R-:W-:Y:S01]  /*4490*/  IMAD R159, R72.reuse, 0xd4, RZ ;  /* 0x000000d4489f7824 */ /* 0x040fe200078e02ff */
[-C--:B------:R-:W-:Y:S01]  /*44a0*/  LEA.HI.X.SX32 R45, R215, R71.reuse, 0x2, P5 ;  /* 0x00000047d72d7211 */ /* 0x080fe200028f16ff */
[C---:B------:R-:W-:Y:S02]  /*44b0*/  IMAD R227, R72.reuse, 0x35, RZ ;  /* 0x0000003548e37824 */ /* 0x040fe400078e02ff */
[C---:B------:R-:W-:Y:S02]  /*44c0*/  IMAD R157, R72.reuse, 0xd8, RZ ;  /* 0x000000d8489d7824 */ /* 0x040fe400078e02ff */
[----:B------:R-:W-:Y:S01]  /*44d0*/  LDGSTS.E [R68+0x70], desc[UR24][R44.64], P2 ;  /* 0x000700002c447fae */ /* 0x000fe200091a1018 */
[-C--:B------:R-:W-:Y:S01]  /*44e0*/  IADD3 R40, P2, PT, R41, R70.reuse, RZ ;  /* 0x0000004629287210 */ /* 0x080fe20007f5e0ff */
[C---:B------:R-:W-:Y:S01]  /*44f0*/  IMAD R155, R72.reuse, 0xdc, RZ ;  /* 0x000000dc489b7824 */ /* 0x040fe200078e02ff */
[-C--:B---3--:R-:W-:Y:S01]  /*4500*/  IADD3 R42, P5, PT, R39, R70.reuse, RZ ;  /* 0x00000046272a7210 */ /* 0x088fe20007fbe0ff */
[----:B------:R-:W-:Y:S01]  /*4510*/  STL.64 [R1+0x50], R44 ;  /* 0x0000502c01007387 */ /* 0x000fe20000100a00 */
[-C--:B------:R-:W-:Y:S01]  /*4520*/  LEA.HI.X.SX32 R41, R245, R71.reuse, 0x2, P2 ;  /* 0x00000047f5297211 */ /* 0x080fe200010f16ff */
[----:B------:R-:W-:Y:S01]  /*4530*/  IMAD R226, R72, 0x36, RZ ;  /* 0x0000003648e27824 */ /* 0x000fe200078e02ff */
[-C--:B------:R-:W-:Y:S01]  /*4540*/  LEA.HI.X.SX32 R43, R246, R71.reuse, 0x2, P5 ;  /* 0x00000047f62b7211 */ /* 0x080fe200028f16ff */
[----:B------:R-:W-:Y:S01]  /*4550*/  IMAD R225, R72, 0x37, RZ ;  /* 0x0000003748e17824 */ /* 0x000fe200078e02ff */
[----:B------:R-:W-:Y:S01]  /*4560*/  LOP3.LUT P5, RZ, R14, 0x1, RZ, 0xc0, !PT ;  /* 0x000000010eff7812 */ /* 0x000fe200078ac0ff */
[----:B------:R-:W-:Y:S01]  /*4570*/  IMAD R75, R72, 0xe0, RZ ;  /* 0x000000e0484b7824 */ /* 0x000fe200078e02ff */
[----:B------:R-:W-:Y:S01]  /*4580*/  SHF.R.U64 R14, R4, 0x1e, RZ ;  /* 0x0000001e040e7819 */ /* 0x000fe200000012ff */
[----:B------:R-:W-:Y:S01]  /*4590*/  LDGSTS.E [R68+0x74], desc[UR24][R42.64], P6 ;  /* 0x000740002a447fae */ /* 0x000fe2000b1a1018 */
[-C--:B------:R-:W-:Y:S01]  /*45a0*/  IADD3 R206, P6, PT, R207, R70.reuse, RZ ;  /* 0x00000046cfce7210 */ /* 0x080fe20007fde0ff */
[----:B------:R-:W-:Y:S01]  /*45b0*/  IMAD R77, R72, 0xe4, RZ ;  /* 0x000000e4484d7824 */ /* 0x000fe200078e02ff */
[----:B------:R-:W-:Y:S01]  /*45c0*/  LOP3.LUT P2, RZ, R14, 0x1, RZ, 0xc0, !PT ;  /* 0x000000010eff7812 */ /* 0x000fe2000784c0ff */
[----:B------:R2:W-:Y:S01]  /*45d0*/  LDGSTS.E [R68+0x78], desc[UR24][R40.64], P4 ;  /* 0x0007800028447fae */ /* 0x0005e2000a1a1018 */
[-C--:B------:R-:W-:Y:S01]  /*45e0*/  LEA.HI.X.SX32 R207, R244, R71.reuse, 0x2, P6 ;  /* 0x00000047f4cf7211 */ /* 0x080fe200030f16ff */
[C---:B------:R-:W-:Y:S01]  /*45f0*/  IMAD R224, R72.reuse, 0x39, RZ ;  /* 0x0000003948e07824 */ /* 0x040fe200078e02ff */
[-C--:B------:R-:W-:Y:S01]  /*4600*/  LEA R204, P6, R72, R70.reuse, 0x7 ;  /* 0x0000004648cc7211 */ /* 0x080fe200078c38ff */
[----:B------:R-:W-:Y:S01]  /*4610*/  STL.64 [R1+0x48], R42 ;  /* 0x0000482a01007387 */ /* 0x000fe20000100a00 */
[----:B------:R-:W-:Y:S01]  /*4620*/  SHF.R.U64 R14, R4, 0x1d, RZ ;  /* 0x0000001d040e7819 */ /* 0x000fe200000012ff */
[----:B------:R-:W-:Y:S01]  /*4630*/  IMAD R79, R72, 0xe8, RZ ;  /* 0x000000e8484f7824 */ /* 0x000fe200078e02ff */
[-C--:B------:R-:W-:Y:S01]  /*4640*/  LEA.HI.X.SX32 R205, R243, R71.reuse, 0x2, P6 ;  /* 0x00000047f3cd7211 */ /* 0x080fe200030f16ff */
[----:B------:R3:W-:Y:S01]  /*4650*/  LDGSTS.E [R68+0x7c], desc[UR24][R206.64], !P0 ;  /* 0x0007c000ce447fae */ /* 0x0007e2000c1a1018 */
[----:B------:R-:W-:Y:S01]  /*4660*/  LOP3.LUT P4, RZ, R14, 0x1, RZ, 0xc0, !PT ;  /* 0x000000010eff7812 */ /* 0x000fe2000788c0ff */
[----:B------:R-:W-:Y:S01]  /*4670*/  IMAD R223, R72, 0x3a, RZ ;  /* 0x0000003a48df7824 */ /* 0x000fe200078e02ff */
[----:B------:R-:W-:Y:S01]  /*4680*/  SHF.R.U64 R14, R4, 0x1c, RZ ;  /* 0x0000001c040e7819 */ /* 0x000fe200000012ff */
[----:B------:R3:W-:Y:S01]  /*4690*/  LDGSTS.E [R68+0x80], desc[UR24][R204.64], P5 ;  /* 0x00080000cc447fae */ /* 0x0007e2000a9a1018 */
[-C--:B------:R-:W-:Y:S01]  /*46a0*/  IADD3 R200, P5, PT, R201, R70.reuse, RZ ;  /* 0x00000046c9c87210 */ /* 0x080fe20007fbe0ff */
[----:B------:R-:W-:Y:S01]  /*46b0*/  IMAD R81, R72, 0xec, RZ ;  /* 0x000000ec48517824 */ /* 0x000fe200078e02ff */
[-C--:B------:R-:W-:Y:S01]  /*46c0*/  IADD3 R202, P0, PT, R203, R70.reuse, RZ ;  /* 0x00000046cbca7210 */ /* 0x080fe20007f1e0ff */
[----:B------:R2:W-:Y:S01]  /*46d0*/  STL.64 [R1+0x40], R40 ;  /* 0x0000402801007387 */ /* 0x0005e20000100a00 */
[----:B------:R-:W-:Y:S01]  /*46e0*/  LOP3.LUT P6, RZ, R14, 0x1, RZ, 0xc0, !PT ;  /* 0x000000010eff7812 */ /* 0x000fe200078cc0ff */
[----:B------:R-:W-:Y:S01]  /*46f0*/  IMAD R222, R72, 0x3b, RZ ;  /* 0x0000003b48de7824 */ /* 0x000fe200078e02ff */
[----:B------:R-:W-:Y:S01]  /*4700*/  SHF.R.U64 R14, R4, 0x1b, RZ ;  /* 0x0000001b040e7819 */ /* 0x000fe200000012ff */
[C---:B------:R-:W-:Y:S01]  /*4710*/  IMAD R87, R72.reuse, 0xf8, RZ ;  /* 0x000000f848577824 */ /* 0x040fe200078e02ff */
[-C--:B------:R-:W-:Y:S01]  /*4720*/  LEA.HI.X.SX32 R201, R241, R71.reuse, 0x2, P5 ;  /* 0x00000047f1c97211 */ /* 0x080fe200028f16ff */
[----:B------:R-:W-:Y:S01]  /*4730*/  IMAD R85, R72, 0xf4, RZ ;  /* 0x000000f448557824 */ /* 0x000fe200078e02ff */
[-C--:B------:R-:W-:Y:S01]  /*4740*/  LEA.HI.X.SX32 R203, R242, R71.reuse, 0x2, P0 ;  /* 0x00000047f2cb7211 */ /* 0x080fe200000f16ff */
[C---:B------:R-:W-:Y:S01]  /*4750*/  IMAD R220, R72.reuse, 0x3e, RZ ;  /* 0x0000003e48dc7824 */ /* 0x040fe200078e02ff */
[-C--:B------:R-:W-:Y:S01]  /*4760*/  IADD3 R198, P5, PT, R199, R70.reuse, RZ ;  /* 0x00000046c7c67210 */ /* 0x080fe20007fbe0ff */
[----:B------:R-:W-:Y:S01]  /*4770*/  IMAD R221, R72, 0x3d, RZ ;  /* 0x0000003d48dd7824 */ /* 0x000fe200078e02ff */
[----:B------:R-:W-:Y:S01]  /*4780*/  LOP3.LUT P0, RZ, R14, 0x1, RZ, 0xc0, !PT ;  /* 0x000000010eff7812 */ /* 0x000fe2000780c0ff */
[----:B------:R3:W-:Y:S01]  /*4790*/  LDGSTS.E [R68+0x84], desc[UR24][R202.64], P2 ;  /* 0x00084000ca447fae */ /* 0x0007e200091a1018 */
[----:B------:R-:W-:Y:S01]  /*47a0*/  SHF.R.U64 R14, R4, 0x1a, RZ ;  /* 0x0000001a040e7819 */ /* 0x000fe200000012ff */
[----:B--2---:R-:W-:Y:S01]  /*47b0*/  VIADD R41, R186, 0x3f ;  /* 0x0000003fba297836 */ /* 0x004fe20000000000 */
[-C--:B------:R-:W-:Y:S01]  /*47c0*/  LEA.HI.X.SX32 R199, R240, R71.reuse, 0x2, P5 ;  /* 0x00000047f0c77211 */ /* 0x080fe200028f16ff */
[----:B------:R3:W-:Y:S01]  /*47d0*/  LDGSTS.E [R68+0x88], desc[UR24][R200.64], P4 ;  /* 0x00088000c8447fae */ /* 0x0007e2000a1a1018 */
[----:B------:R-:W-:Y:S01]  /*47e0*/  LOP3.LUT P2, RZ, R14, 0x1, RZ, 0xc0, !PT ;  /* 0x000000010eff7812 */ /* 0x000fe2000784c0ff */
[----:B-1----:R-:W-:Y:S01]  /*47f0*/  IMAD R38, R38, UR4, RZ ;  /* 0x0000000426267c24 */ /* 0x002fe2000f8e02ff */
[----:B------:R-:W-:Y:S01]  /*4800*/  SHF.R.U64 R14, R4, 0x19, RZ ;  /* 0x00000019040e7819 */ /* 0x000fe200000012ff */
[----:B------:R3:W-:Y:S01]  /*4810*/  LDGSTS.E [R68+0x8c], desc[UR24][R198.64], P6 ;  /* 0x0008c000c6447fae */ /* 0x0007e2000b1a1018 */
[-C--:B------:R-:W-:Y:S01]  /*4820*/  IADD3 R194, P6, PT, R195, R70.reuse, RZ ;  /* 0x00000046c3c27210 */ /* 0x080fe20007fde0ff */
[----:B------:R-:W-:Y:S01]  /*4830*/  IMAD R37, R37, UR4, RZ ;  /* 0x0000000425257c24 */ /* 0x000fe2000f8e02ff */
[-C--:B------:R-:W-:Y:S01]  /*4840*/  IADD3 R196, P4, PT, R197, R70.reuse, RZ ;  /* 0x00000046c5c47210 */ /* 0x080fe20007f9e0ff */
[----:B------:R-:W-:Y:S01]  /*4850*/  IMAD R36, R36, UR4, RZ ;  /* 0x0000000424247c24 */ /* 0x000fe2000f8e02ff */
[----:B------:R-:W-:Y:S01]  /*4860*/  LOP3.LUT P5, RZ, R14, 0x1, RZ, 0xc0, !PT ;  /* 0x000000010eff7812 */ /* 0x000fe200078ac0ff */
[----:B------:R-:W-:Y:S01]  /*4870*/  IMAD R35, R35, UR4, RZ ;  /* 0x0000000423237c24 */ /* 0x000fe2000f8e02ff */
[----:B------:R-:W-:Y:S01]  /*4880*/  SHF.R.U64 R14, R4, 0x18, RZ ;  /* 0x00000018040e7819 */ /* 0x000fe200000012ff */
[----:B------:R-:W-:Y:S01]  /*4890*/  IMAD R34, R34, UR4, RZ ;  /* 0x0000000422227c24 */ /* 0x000fe2000f8e02ff */
[-C--:B------:R-:W-:Y:S01]  /*48a0*/  LEA.HI.X.SX32 R195, R239, R71.reuse, 0x2, P6 ;  /* 0x00000047efc37211 */ /* 0x080fe200030f16ff */
[----:B------:R-:W-:Y:S01]  /*48b0*/  IMAD R33, R33, UR4, RZ ;  /* 0x0000000421217c24 */ /* 0x000fe2000f8e02ff */
[-C--:B------:R-:W-:Y:S01]  /*48c0*/  LEA.HI.X.SX32 R197, R214, R71.reuse, 0x2, P4 ;  /* 0x00000047d6c57211 */ /* 0x080fe200020f16ff */
[----:B------:R-:W-:Y:S01]  /*48d0*/  IMAD R32, R32, UR4, RZ ;  /* 0x0000000420207c24 */ /* 0x000fe2000f8e02ff */
[-C--:B------:R-:W-:Y:S01]  /*48e0*/  IADD3 R192, P6, PT, R193, R70.reuse, RZ ;  /* 0x00000046c1c07210 */ /* 0x080fe20007fde0ff */
[----:B------:R-:W-:Y:S01]  /*48f0*/  IMAD R31, R31, UR4, RZ ;  /* 0x000000041f1f7c24 */ /* 0x000fe2000f8e02ff */
[----:B------:R-:W-:Y:S01]  /*4900*/  LOP3.LUT P4, RZ, R14, 0x1, RZ, 0xc0, !PT ;  /* 0x000000010eff7812 */ /* 0x000fe2000788c0ff */
[----:B------:R3:W-:Y:S01]  /*4910*/  LDGSTS.E [R68+0x90], desc[UR24][R196.64], P0 ;  /* 0x00090000c4447fae */ /* 0x0007e200081a1018 */
[----:B------:R-:W-:Y:S01]  /*4920*/  SHF.R.U64 R14, R4, 0x17, RZ ;  /* 0x00000017040e7819 */ /* 0x000fe200000012ff */
[----:B------:R-:W-:Y:S01]  /*4930*/  IMAD R30, R30, UR4, RZ ;  /* 0x000000041e1e7c24 */ /* 0x000fe2000f8e02ff */
[-C--:B------:R-:W-:Y:S01]  /*4940*/  LEA.HI.X.SX32 R193, R238, R71.reuse, 0x2, P6 ;  /* 0x00000047eec17211 */ /* 0x080fe200030f16ff */
[----:B------:R3:W-:Y:S01]  /*4950*/  LDGSTS.E [R68+0x94], desc[UR24][R194.64], P2 ;  /* 0x00094000c2447fae */ /* 0x0007e200091a1018 */
[----:B------:R-:W-:Y:S01]  /*4960*/  LOP3.LUT P0, RZ, R14, 0x1, RZ, 0xc0, !PT ;  /* 0x000000010eff7812 */ /* 0x000fe2000780c0ff */
[----:B------:R-:W-:Y:S01]  /*4970*/  IMAD R29, R29, UR4, RZ ;  /* 0x000000041d1d7c24 */ /* 0x000fe2000f8e02ff */
        /* <DEDUP_REMOVED lines=11> */
[C---:B------:R-:W-:Y:S01]  /*4a30*/  IMAD R83, R72.reuse, 0xf0, RZ ;  /* 0x000000f048537824 */ /* 0x040fe200078e02ff */
[----:B------:R-:W-:Y:S01]  /*4a40*/  LEA.HI.X.SX32 R189, R237, R71, 0x2, P2 ;  /* 0x00000047edbd7211 */ /* 0x000fe200010f16ff */
[C---:B------:R-:W-:Y:S01]  /*4a50*/  IMAD R89, R72.reuse, 0xfc, RZ ;  /* 0x000000fc48597824 */ /* 0x040fe200078e02ff */
[----:B------:R-:W-:Y:S01]  /*4a60*/  IADD3 R182, P5, PT, R183, R70, RZ ;  /* 0x00000046b7b67210 */ /* 0x000fe20007fbe0ff */
[----:B------:R-:W-:Y:S01]  /*4a70*/  IMAD R219, R72, 0x3f, RZ ;  /* 0x0000003f48db7824 */ /* 0x000fe200078e02ff */
[----:B------:R-:W-:Y:S01]  /*4a80*/  LOP3.LUT P2, RZ, R14, 0x1, RZ, 0xc0, !PT ;  /* 0x000000010eff7812 */ /* 0x000fe2000784c0ff */
[----:B------:R3:W-:Y:S01]  /*4a90*/  LDGSTS.E [R68+0x9c], desc[UR24][R188.64], P4 ;  /* 0x0009c000bc447fae */ /* 0x0007e2000a1a1018 */
[----:B------:R-:W-:-:S02]  /*4aa0*/  SHF.R.U64 R14, R4, 0x14, RZ ;  /* 0x00000014040e7819 */ /* 0x000fc400000012ff */
[----:B------:R-:W-:Y:S01]  /*4ab0*/  LEA.HI.X.SX32 R183, R236, R71, 0x2, P5 ;  /* 0x00000047ecb77211 */ /* 0x000fe200028f16ff */
[----:B------:R3:W-:Y:S01]  /*4ac0*/  LDGSTS.E [R68+0xa0], desc[UR24][R184.64], P0 ;  /* 0x000a0000b8447fae */ /* 0x0007e200081a1018 */
[----:B------:R-:W-:Y:S02]  /*4ad0*/  LOP3.LUT P4, RZ, R14, 0x1, RZ, 0xc0, !PT ;  /* 0x000000010eff7812 */ /* 0x000fe4000788c0ff */
[----:B------:R-:W-:Y:S01]  /*4ae0*/  SHF.R.U64 R14, R4, 0x13, RZ ;  /* 0x00000013040e7819 */ /* 0x000fe200000012ff */
[----:B------:R3:W-:Y:S01]  /*4af0*/  LDGSTS.E [R68+0xa4], desc[UR24][R182.64], P6 ;  /* 0x000a4000b6447fae */ /* 0x0007e2000b1a1018 */
[-C--:B------:R-:W-:Y:S02]  /*4b00*/  IADD3 R178, P6, PT, R179, R70.reuse, RZ ;  /* 0x00000046b3b27210 */ /* 0x080fe40007fde0ff */
[----:B------:R-:W-:Y:S02]  /*4b10*/  IADD3 R180, P0, PT, R181, R70, RZ ;  /* 0x00000046b5b47210 */ /* 0x000fe40007f1e0ff */
[----:B------:R-:W-:-:S02]  /*4b20*/  LOP3.LUT P5, RZ, R14, 0x1, RZ, 0xc0, !PT ;  /* 0x000000010eff7812 */ /* 0x000fc400078ac0ff */
[----:B------:R-:W-:Y:S02]  /*4b30*/  SHF.R.U64 R14, R4, 0x12, RZ ;  /* 0x00000012040e7819 */ /* 0x000fe400000012ff */
[-C--:B------:R-:W-:Y:S02]  /*4b40*/  LEA.HI.X.SX32 R179, R234, R71.reuse, 0x2, P6 ;  /* 0x00000047eab37211 */ /* 0x080fe400030f16ff */
[----:B------:R-:W-:Y:S02]  /*4b50*/  LEA.HI.X.SX32 R181, R235, R71, 0x2, P0 ;  /* 0x00000047ebb57211 */ /* 0x000fe400000f16ff */
[----:B------:R-:W-:Y:S02]  /*4b60*/  IADD3 R176, P6, PT, R177, R70, RZ ;  /* 0x00000046b1b07210 */ /* 0x000fe40007fde0ff */
        /* <DEDUP_REMOVED lines=24> */
[----:B------:R-:W-:Y:S02]  /*4cf0*/  LOP3.LUT P5, RZ, R14, 0x1, RZ, 0xc0, !PT ;  /* 0x000000010eff7812 */ /* 0x000fe400078ac0ff */
[----:B------:R-:W-:-:S02]  /*4d00*/  IADD3 R168, P2, PT, R169, R70, RZ ;  /* 0x00000046a9a87210 */ /* 0x000fc40007f5e0ff */
[-C--:B------:R-:W-:Y:S02]  /*4d10*/  LEA.HI.X.SX32 R167, R230, R71.reuse, 0x2, P6 ;  /* 0x00000047e6a77211 */ /* 0x080fe400030f16ff */
[----:B------:R-:W-:Y:S02]  /*4d20*/  IADD3 R164, P6, PT, R165, R70, RZ ;  /* 0x00000046a5a47210 */ /* 0x000fe40007fde0ff */
[-C--:B------:R-:W-:Y:S02]  /*4d30*/  LEA.HI.X.SX32 R169, R211, R71.reuse, 0x2, P2 ;  /* 0x00000047d3a97211 */ /* 0x080fe400010f16ff */
[----:B------:R-:W-:Y:S02]  /*4d40*/  SHF.R.U64 R14, R4, 0xc, RZ ;  /* 0x0000000c040e7819 */ /* 0x000fe400000012ff */
[----:B------:R-:W-:Y:S01]  /*4d50*/  LEA.HI.X.SX32 R165, R229, R71, 0x2, P6 ;  /* 0x00000047e5a57211 */ /* 0x000fe200030f16ff */
[----:B------:R3:W-:Y:S01]  /*4d60*/  LDGSTS.E [R68+0xc0], desc[UR24][R168.64], P4 ;  /* 0x000c0000a8447fae */ /* 0x0007e2000a1a1018 */
[----:B------:R-:W-:-:S02]  /*4d70*/  LOP3.LUT P2, RZ, R14, 0x1, RZ, 0xc0, !PT ;  /* 0x000000010eff7812 */ /* 0x000fc4000784c0ff */
[C---:B------:R-:W-:Y:S01]  /*4d80*/  SHF.R.U64 R14, R4.reuse, 0xb, RZ ;  /* 0x0000000b040e7819 */ /* 0x040fe200000012ff */
[----:B------:R3:W-:Y:S01]  /*4d90*/  LDGSTS.E [R68+0xc4], desc[UR24][R166.64], P0 ;  /* 0x000c4000a6447fae */ /* 0x0007e200081a1018 */
[----:B------:R-:W-:Y:S02]  /*4da0*/  SHF.R.U64 R39, R4, 0xa, RZ ;  /* 0x0000000a04277819 */ /* 0x000fe400000012ff */
[----:B------:R-:W-:Y:S01]  /*4db0*/  LOP3.LUT P4, RZ, R14, 0x1, RZ, 0xc0, !PT ;  /* 0x000000010eff7812 */ /* 0x000fe2000788c0ff */
[----:B------:R3:W-:Y:S01]  /*4dc0*/  LDGSTS.E [R68+0xc8], desc[UR24][R164.64], P5 ;  /* 0x000c8000a4447fae */ /* 0x0007e2000a9a1018 */
[----:B------:R-:W-:Y:S02]  /*4dd0*/  IADD3 R162, P5, PT, R163, R70, RZ ;  /* 0x00000046a3a27210 */ /* 0x000fe40007fbe0ff */
[----:B------:R-:W-:Y:S02]  /*4de0*/  LOP3.LUT P0, RZ, R39, 0x1, RZ, 0xc0, !PT ;  /* 0x0000000127ff7812 */ /* 0x000fe4000780c0ff */
[----:B------:R-:W-:-:S02]  /*4df0*/  LEA.HI.X.SX32 R163, R228, R71, 0x2, P5 ;  /* 0x00000047e4a37211 */ /* 0x000fc400028f16ff */
[-C--:B------:R-:W-:Y:S02]  /*4e00*/  IADD3 R160, P5, PT, R161, R70.reuse, RZ ;  /* 0x00000046a1a07210 */ /* 0x080fe40007fbe0ff */
[----:B------:R-:W-:Y:S01]  /*4e10*/  LOP3.LUT R40, R5, 0x3f, RZ, 0xc0, !PT ;  /* 0x0000003f05287812 */ /* 0x000fe200078ec0ff */
[----:B------:R3:W-:Y:S01]  /*4e20*/  LDGSTS.E [R68+0xcc], desc[UR24][R162.64], P2 ;  /* 0x000cc000a2447fae */ /* 0x0007e200091a1018 */
[----:B------:R-:W-:Y:S02]  /*4e30*/  LEA.HI.X.SX32 R161, R210, R71, 0x2, P5 ;  /* 0x00000047d2a17211 */ /* 0x000fe400028f16ff */
[----:B------:R-:W-:Y:S01]  /*4e40*/  IADD3 R158, P5, PT, R159, R70, RZ ;  /* 0x000000469f9e7210 */ /* 0x000fe20007fbe0ff */
[----:B------:R-:W-:Y:S01]  /*4e50*/  IMAD R39, R40, R73, RZ ;  /* 0x0000004928277224 */ /* 0x000fe200078e02ff */
[----:B------:R-:W-:Y:S01]  /*4e60*/  ISETP.GT.AND P2, PT, R41, 0x3f, PT ;  /* 0x0000003f2900780c */ /* 0x000fe20003f44270 */
[----:B------:R3:W-:Y:S01]  /*4e70*/  LDGSTS.E [R68+0xd0], desc[UR24][R160.64], P4 ;  /* 0x000d0000a0447fae */ /* 0x0007e2000a1a1018 */
[----:B------:R-:W-:Y:S01]  /*4e80*/  SHF.R.U64 R14, R4, 0x9, RZ ;  /* 0x00000009040e7819 */ /* 0x000fe200000012ff */
[----:B------:R-:W-:Y:S01]  /*4e90*/  IMAD.SHL.U32 R69, R39, 0x4, RZ ;  /* 0x0000000427457824 */ /* 0x000fe200078e00ff */
[-C--:B------:R-:W-:Y:S01]  /*4ea0*/  LEA.HI.X.SX32 R159, R227, R71.reuse, 0x2, P5 ;  /* 0x00000047e39f7211 */ /* 0x080fe200028f16ff */
[----:B------:R1:W-:Y:S01]  /*4eb0*/  STL [R1+0x1b4], R39 ;  /* 0x0001b42701007387 */ /* 0x0003e20000100800 */
[----:B------:R-:W-:Y:S01]  /*4ec0*/  ISETP.GE.AND P5, PT, R40, R186, PT ;  /* 0x000000ba2800720c */ /* 0x000fe20003fa6270 */
[----:B------:R-:W-:Y:S01]  /*4ed0*/  IMAD R40, R25, UR4, RZ ;  /* 0x0000000419287c24 */ /* 0x000fe2000f8e02ff */
[----:B------:R-:W-:Y:S01]  /*4ee0*/  SEL R5, RZ, 0x4, !P2 ;  /* 0x00000004ff057807 */ /* 0x000fe20005000000 */
[----:B------:R3:W-:Y:S01]  /*4ef0*/  LDGSTS.E [R68+0xd4], desc[UR24][R158.64], P0 ;  /* 0x000d40009e447fae */ /* 0x0007e200081a1018 */
[----:B------:R-:W-:Y:S01]  /*4f00*/  LOP3.LUT P6, RZ, R14, 0x1, RZ, 0xc0, !PT ;  /* 0x000000010eff7812 */ /* 0x000fe200078cc0ff */
[----:B------:R-:W-:Y:S01]  /*4f10*/  IMAD R25, R23, UR4, RZ ;  /* 0x0000000417197c24 */ /* 0x000fe2000f8e02ff */
[----:B------:R-:W-:Y:S01]  /*4f20*/  SEL R5, R5, RZ, !P5 ;  /* 0x000000ff05057207 */ /* 0x000fe20006800000 */
[----:B------:R-:W-:Y:S01]  /*4f30*/  STL [R1+0x1ac], R38 ;  /* 0x0001ac2601007387 */ /* 0x000fe20000100800 */
[-C--:B------:R-:W-:Y:S01]  /*4f40*/  IADD3 R156, P4, PT, R157, R70.reuse, RZ ;  /* 0x000000469d9c7210 */ /* 0x080fe20007f9e0ff */
[----:B------:R-:W-:Y:S01]  /*4f50*/  IMAD R23, R21, UR4, RZ ;  /* 0x0000000415177c24 */ /* 0x000fe2000f8e02ff */
[C---:B------:R-:W-:Y:S01]  /*4f60*/  SHF.R.U64 R14, R4.reuse, 0x8, RZ ;  /* 0x00000008040e7819 */ /* 0x040fe200000012ff */
[----:B------:R-:W-:Y:S01]  /*4f70*/  STL [R1+0x1a8], R37 ;  /* 0x0001a82501007387 */ /* 0x000fe20000100800 */
[----:B------:R-:W-:Y:S01]  /*4f80*/  IADD3 R154, P5, PT, R155, R70, RZ ;  /* 0x000000469b9a7210 */ /* 0x000fe20007fbe0ff */
[----:B------:R-:W-:Y:S01]  /*4f90*/  IMAD R21, R13, UR4, RZ ;  /* 0x000000040d157c24 */ /* 0x000fe2000f8e02ff */
[----:B------:R-:W-:Y:S01]  /*4fa0*/  ISETP.NE.U32.AND P0, PT, R5, RZ, PT ;  /* 0x000000ff0500720c */ /* 0x000fe20003f05070 */
[----:B------:R-:W-:Y:S01]  /*4fb0*/  STL [R1+0x1a4], R36 ;  /* 0x0001a42401007387 */ /* 0x000fe20000100800 */
[----:B------:R-:W-:Y:S01]  /*4fc0*/  SHF.R.U64 R5, R4, 0x7, RZ ;  /* 0x0000000704057819 */ /* 0x000fe200000012ff */
[----:B------:R-:W-:Y:S01]  /*4fd0*/  IMAD R13, R7, UR4, RZ ;  /* 0x00000004070d7c24 */ /* 0x000fe2000f8e02ff */
[-C--:B------:R-:W-:Y:S01]  /*4fe0*/  LEA.HI.X.SX32 R157, R226, R71.reuse, 0x2, P4 ;  /* 0x00000047e29d7211 */ /* 0x080fe200020f16ff */
[----:B------:R-:W-:Y:S01]  /*4ff0*/  STL [R1+0x1a0], R35 ;  /* 0x0001a02301007387 */ /* 0x000fe20000100800 */
[----:B------:R-:W-:Y:S01]  /*5000*/  LOP3.LUT P4, RZ, R14, 0x1, RZ, 0xc0, !PT ;  /* 0x000000010eff7812 */ /* 0x000fe2000788c0ff */
[----:B------:R-:W-:Y:S01]  /*5010*/  IMAD R7, R10, UR4, RZ ;  /* 0x000000040a077c24 */ /* 0x000fe2000f8e02ff */
[----:B------:R-:W-:Y:S01]  /*5020*/  LEA.HI.X.SX32 R155, R225, R71, 0x2, P5 ;  /* 0x00000047e19b7211 */ /* 0x000fe200028f16ff */
[----:B------:R3:W-:Y:S01]  /*5030*/  LDGSTS.E [R68+0xd8], desc[UR24][R156.64], P6 ;  /* 0x000d80009c447fae */ /* 0x0007e2000b1a1018 */
[----:B------:R-:W-:-:S02]  /*5040*/  LOP3.LUT P5, RZ, R5, 0x1, RZ, 0xc0, !PT ;  /* 0x0000000105ff7812 */ /* 0x000fc400078ac0ff */
[----:B------:R-:W-:Y:S01]  /*5050*/  IADD3 R74, P6, PT, R75, R70, RZ ;  /* 0x000000464b4a7210 */ /* 0x000fe20007fde0ff */
[----:B------:R-:W-:Y:S01]  /*5060*/  STL [R1+0x19c], R34 ;  /* 0x00019c2201007387 */ /* 0x000fe20000100800 */
[C---:B------:R-:W-:Y:S02]  /*5070*/  SHF.R.U64 R14, R4.reuse, 0x6, RZ ;  /* 0x00000006040e7819 */ /* 0x040fe400000012ff */
[----:B------:R-:W-:Y:S01]  /*5080*/  LEA.HI.X.SX32 R75, R209, R71, 0x2, P6 ;  /* 0x00000047d14b7211 */ /* 0x000fe200030f16ff */
[----:B------:R-:W-:Y:S01]  /*5090*/  STL [R1+0x198], R33 ;  /* 0x0001982101007387 */ /* 0x000fe20000100800 */
[----:B------:R-:W-:-:S03]  /*50a0*/  SHF.R.U64 R5, R4, 0x5, RZ ;  /* 0x0000000504057819 */ /* 0x000fc600000012ff */
[----:B------:R3:W-:Y:S01]  /*50b0*/  LDGSTS.E [R68+0xdc], desc[UR24][R154.64], P4 ;  /* 0x000dc0009a447fae */ /* 0x0007e2000a1a1018 */
[----:B------:R-:W-:Y:S02]  /*50c0*/  LOP3.LUT P4, RZ, R14, 0x1, RZ, 0xc0, !PT ;  /* 0x000000010eff7812 */ /* 0x000fe4000788c0ff */
[----:B------:R-:W-:Y:S01]  /*50d0*/  LOP3.LUT P6, RZ, R5, 0x1, RZ, 0xc0, !PT ;  /* 0x0000000105ff7812 */ /* 0x000fe200078cc0ff */
[----:B------:R3:W-:Y:S01]  /*50e0*/  LDGSTS.E [R68+0xe0], desc[UR24][R74.64], P5 ;  /* 0x000e00004a447fae */ /* 0x0007e2000a9a1018 */
[-C--:B------:R-:W-:Y:S02]  /*50f0*/  IADD3 R76, P5, PT, R77, R70.reuse, RZ ;  /* 0x000000464d4c7210 */ /* 0x080fe40007fbe0ff */
[----:B------:R-:W-:Y:S01]  /*5100*/  SHF.R.U64 R5, R4, 0x4, RZ ;  /* 0x0000000404057819 */ /* 0x000fe200000012ff */
[----:B------:R-:W-:Y:S01]  /*5110*/  STL [R1+0x194], R32 ;  /* 0x0001942001007387 */ /* 0x000fe20000100800 */
[----:B------:R-:W-:Y:S02]  /*5120*/  LEA.HI.X.SX32 R77, R224, R71, 0x2, P5 ;  /* 0x00000047e04d7211 */ /* 0x000fe400028f16ff */
[----:B------:R-:W-:Y:S01]  /*5130*/  IADD3 R78, P5, PT, R79, R70, RZ ;  /* 0x000000464f4e7210 */ /* 0x000fe20007fbe0ff */
[----:B------:R-:W-:Y:S01]  /*5140*/  STL [R1+0x190], R31 ;  /* 0x0001901f01007387 */ /* 0x000fe20000100800 */
[----:B------:R-:W-:-:S02]  /*5150*/  SHF.R.U64 R14, R4, 0x3, RZ ;  /* 0x00000003040e7819 */ /* 0x000fc400000012ff */
[-C--:B------:R-:W-:Y:S01]  /*5160*/  LEA.HI.X.SX32 R79, R223, R71.reuse, 0x2, P5 ;  /* 0x00000047df4f7211 */ /* 0x080fe200028f16ff */
[----:B------:R3:W-:Y:S01]  /*5170*/  LDGSTS.E [R68+0xe4], desc[UR24][R76.64], P4 ;  /* 0x000e40004c447fae */ /* 0x0007e2000a1a1018 */
[-C--:B------:R-:W-:Y:S02]  /*5180*/  IADD3 R80, P5, PT, R81, R70.reuse, RZ ;  /* 0x0000004651507210 */ /* 0x080fe40007fbe0ff */
[-C--:B------:R-:W-:Y:S01]  /*5190*/  IADD3 R82, P4, PT, R83, R70.reuse, RZ ;  /* 0x0000004653527210 */ /* 0x080fe20007f9e0ff */
[----:B------:R3:W-:Y:S01]  /*51a0*/  LDGSTS.E [R68+0xe8], desc[UR24][R78.64], P6 ;  /* 0x000e80004e447fae */ /* 0x0007e2000b1a1018 */
[----:B------:R-:W-:Y:S02]  /*51b0*/  LEA.HI.X.SX32 R81, R222, R71, 0x2, P5 ;  /* 0x00000047de517211 */ /* 0x000fe400028f16ff */
[-C--:B------:R-:W-:Y:S01]  /*51c0*/  IADD3 R86, P5, PT, R87, R70.reuse, RZ ;  /* 0x0000004657567210 */ /* 0x080fe20007fbe0ff */
[----:B------:R-:W-:Y:S01]  /*51d0*/  STL [R1+0x18c], R30 ;  /* 0x00018c1e01007387 */ /* 0x000fe20000100800 */
[----:B------:R-:W-:-:S02]  /*51e0*/  IADD3 R84, P6, PT, R85, R70, RZ ;  /* 0x0000004655547210 */ /* 0x000fc40007fde0ff */
[-C--:B------:R-:W-:Y:S01]  /*51f0*/  LEA.HI.X.SX32 R87, R220, R71.reuse, 0x2, P5 ;  /* 0x00000047dc577211 */ /* 0x080fe200028f16ff */
[----:B------:R-:W-:Y:S01]  /*5200*/  STL [R1+0x188], R29 ;  /* 0x0001881d01007387 */ /* 0x000fe20000100800 */
[----:B------:R-:W-:Y:S02]  /*5210*/  LOP3.LUT P5, RZ, R5, 0x1, RZ, 0xc0, !PT ;  /* 0x0000000105ff7812 */ /* 0x000fe400078ac0ff */
[-C--:B------:R-:W-:Y:S01]  /*5220*/  LEA.HI.X.SX32 R85, R221, R71.reuse, 0x2, P6 ;  /* 0x00000047dd557211 */ /* 0x080fe200030f16ff */
[----:B------:R-:W-:Y:S01]  /*5230*/  STL [R1+0x184], R28 ;  /* 0x0001841c01007387 */ /* 0x000fe20000100800 */
[----:B------:R-:W-:Y:S02]  /*5240*/  IADD3 R152, P6, PT, R69, UR18, RZ ;  /* 0x0000001245987c10 */ /* 0x000fe4000ffde0ff */
[----:B------:R-:W-:Y:S01]  /*5250*/  LEA.HI.X.SX32 R83, R208, R71, 0x2, P4 ;  /* 0x00000047d0537211 */ /* 0x000fe200020f16ff */
[----:B------:R-:W-:Y:S01]  /*5260*/  STL [R1+0x180], R27 ;  /* 0x0001801b01007387 */ /* 0x000fe20000100800 */
[----:B------:R-:W-:Y:S01]  /*5270*/  LEA.HI.X.SX32 R5, R39, UR19, 0x2, P6 ;  /* 0x0000001327057c11 */ /* 0x000fe2000b0f16ff */
[----:B-1----:R-:W-:Y:S01]  /*5280*/  IMAD R39, R24, UR4, RZ ;  /* 0x0000000418277c24 */ /* 0x002fe2000f8e02ff */
[-C--:B------:R-:W-:Y:S01]  /*5290*/  LEA R90, P6, R38, R152.reuse, 0x2 ;  /* 0x00000098265a7211 */ /* 0x080fe200078c10ff */
[----:B------:R-:W-:Y:S01]  /*52a0*/  IMAD R24, R22, UR4, RZ ;  /* 0x0000000416187c24 */ /* 0x000fe2000f8e02ff */
[----:B------:R-:W-:Y:S01]  /*52b0*/  STL [R1+0x17c], R26 ;  /* 0x00017c1a01007387 */ /* 0x000fe20000100800 */
[----:B------:R-:W-:Y:S01]  /*52c0*/  IMAD R22, R18, UR4, RZ ;  /* 0x0000000412167c24 */ /* 0x000fe2000f8e02ff */
[-C--:B------:R-:W-:Y:S01]  /*52d0*/  LEA.HI.X.SX32 R91, R38, R5.reuse, 0x2, P6 ;  /* 0x00000005265b7211 */ /* 0x080fe200030f16ff */
[----:B------:R-:W-:Y:S01]  /*52e0*/  IMAD R18, R8, UR4, RZ ;  /* 0x0000000408127c24 */ /* 0x000fe2000f8e02ff */
[----:B------:R3:W-:Y:S01]  /*52f0*/  LDGSTS.E [R68+0xec], desc[UR24][R80.64], P5 ;  /* 0x000ec00050447fae */ /* 0x0007e2000a9a1018 */
[-C--:B------:R-:W-:Y:S01]  /*5300*/  LEA R92, P5, R37, R152.reuse, 0x2 ;  /* 0x00000098255c7211 */ /* 0x080fe200078a10ff */
[----:B------:R-:W-:Y:S01]  /*5310*/  IMAD R8, R9, UR4, RZ ;  /* 0x0000000409087c24 */ /* 0x000fe2000f8e02ff */
[----:B------:R-:W-:Y:S01]  /*5320*/  LEA R94, P6, R36, R152, 0x2 ;  /* 0x00000098245e7211 */ /* 0x000fe200078c10ff */
[----:B------:R-:W-:Y:S01]  /*5330*/  STL [R1+0x178], R40 ;  /* 0x0001782801007387 */ /* 0x000fe20000100800 */
[----:B------:R-:W-:-:S02]  /*5340*/  LEA.HI.X.SX32 R93, R37, R5, 0x2, P5 ;  /* 0x00000005255d7211 */ /* 0x000fc400028f16ff */
[-C--:B------:R-:W-:Y:S01]  /*5350*/  LEA.HI.X.SX32 R95, R36, R5.reuse, 0x2, P6 ;  /* 0x00000005245f7211 */ /* 0x080fe200030f16ff */
[----:B------:R-:W-:Y:S01]  /*5360*/  STL [R1+0x174], R39 ;  /* 0x0001742701007387 */ /* 0x000fe20000100800 */
[CC--:B------:R-:W-:Y:S02]  /*5370*/  LEA R96, P5, R35.reuse, R152.reuse, 0x2 ;  /* 0x0000009823607211 */ /* 0x0c0fe400078a10ff */
[CC--:B------:R-:W-:Y:S01]  /*5380*/  LEA R98, P6, R34.reuse, R152.reuse, 0x2 ;  /* 0x0000009822627211 */ /* 0x0c0fe200078c10ff */
[----:B------:R-:W-:Y:S01]  /*5390*/  STL [R1+0x170], R25 ;  /* 0x0001701901007387 */ /* 0x000fe20000100800 */
[-C--:B------:R-:W-:Y:S02]  /*53a0*/  LEA.HI.X.SX32 R97, R35, R5.reuse, 0x2, P5 ;  /* 0x0000000523617211 */ /* 0x080fe400028f16ff */
[----:B------:R-:W-:Y:S01]  /*53b0*/  LEA.HI.X.SX32 R99, R34, R5, 0x2, P6 ;  /* 0x0000000522637211 */ /* 0x000fe200030f16ff */
[----:B------:R-:W-:Y:S01]  /*53c0*/  STL [R1+0x16c], R24 ;  /* 0x00016c1801007387 */ /* 0x000fe20000100800 */
[----:B------:R-:W-:-:S02]  /*53d0*/  LEA R100, P5, R33, R152, 0x2 ;  /* 0x0000009821647211 */ /* 0x000fc400078a10ff */
[CC--:B------:R-:W-:Y:S01]  /*53e0*/  LEA R102, P6, R32.reuse, R152.reuse, 0x2 ;  /* 0x0000009820667211 */ /* 0x0c0fe200078c10ff */
[----:B------:R-:W-:Y:S01]  /*53f0*/  STL [R1+0x168], R23 ;  /* 0x0001681701007387 */ /* 0x000fe20000100800 */
[-C--:B------:R-:W-:Y:S02]  /*5400*/  LEA.HI.X.SX32 R101, R33, R5.reuse, 0x2, P5 ;  /* 0x0000000521657211 */ /* 0x080fe400028f16ff */
[-C--:B------:R-:W-:Y:S01]  /*5410*/  LEA.HI.X.SX32 R103, R32, R5.reuse, 0x2, P6 ;  /* 0x0000000520677211 */ /* 0x080fe200030f16ff */
[----:B------:R-:W-:Y:S01]  /*5420*/  STL [R1+0x164], R22 ;  /* 0x0001641601007387 */ /* 0x000fe20000100800 */
[CC--:B------:R-:W-:Y:S02]  /*5430*/  LEA R104, P5, R31.reuse, R152.reuse, 0x2 ;  /* 0x000000981f687211 */ /* 0x0c0fe400078a10ff */
[----:B------:R-:W-:Y:S01]  /*5440*/  LEA R106, P6, R30, R152, 0x2 ;  /* 0x000000981e6a7211 */ /* 0x000fe200078c10ff */
[----:B------:R-:W-:Y:S01]  /*5450*/  STL [R1+0x160], R21 ;  /* 0x0001601501007387 */ /* 0x000fe20000100800 */
[----:B------:R-:W-:-:S02]  /*5460*/  LEA.HI.X.SX32 R105, R31, R5, 0x2, P5 ;  /* 0x000000051f697211 */ /* 0x000fc400028f16ff */
[-C--:B------:R-:W-:Y:S01]  /*5470*/  LEA.HI.X.SX32 R107, R30, R5.reuse, 0x2, P6 ;  /* 0x000000051e6b7211 */ /* 0x080fe200030f16ff */
[----:B------:R-:W-:Y:S01]  /*5480*/  STL [R1+0x15c], R18 ;  /* 0x00015c1201007387 */ /* 0x000fe20000100800 */
[CC--:B------:R-:W-:Y:S02]  /*5490*/  LEA R108, P5, R29.reuse, R152.reuse, 0x2 ;  /* 0x000000981d6c7211 */ /* 0x0c0fe400078a10ff */
[CC--:B------:R-:W-:Y:S01]  /*54a0*/  LEA R110, P6, R28.reuse, R152.reuse, 0x2 ;  /* 0x000000981c6e7211 */ /* 0x0c0fe200078c10ff */
[----:B------:R1:W-:Y:S01]  /*54b0*/  STL [R1+0x158], R6 ;  /* 0x0001580601007387 */ /* 0x0003e20000100800 */
[-C--:B------:R-:W-:Y:S02]  /*54c0*/  LEA.HI.X.SX32 R109, R29, R5.reuse, 0x2, P5 ;  /* 0x000000051d6d7211 */ /* 0x080fe400028f16ff */
[----:B------:R-:W-:Y:S01]  /*54d0*/  LEA.HI.X.SX32 R111, R28, R5, 0x2, P6 ;  /* 0x000000051c6f7211 */ /* 0x000fe200030f16ff */
[----:B------:R-:W-:Y:S01]  /*54e0*/  STL [R1+0x154], R13 ;  /* 0x0001540d01007387 */ /* 0x000fe20000100800 */
[----:B------:R-:W-:-:S02]  /*54f0*/  LEA R112, P5, R27, R152, 0x2 ;  /* 0x000000981b707211 */ /* 0x000fc400078a10ff */
[CC--:B------:R-:W-:Y:S01]  /*5500*/  LEA R114, P6, R26.reuse, R152.reuse, 0x2 ;  /* 0x000000981a727211 */ /* 0x0c0fe200078c10ff */
[----:B------:R2:W-:Y:S01]  /*5510*/  STL [R1+0x150], R8 ;  /* 0x0001500801007387 */ /* 0x0005e20000100800 */
[-C--:B------:R-:W-:Y:S02]  /*5520*/  LEA.HI.X.SX32 R113, R27, R5.reuse, 0x2, P5 ;  /* 0x000000051b717211 */ /* 0x080fe400028f16ff */
[-C--:B------:R-:W-:Y:S01]  /*5530*/  LEA.HI.X.SX32 R115, R26, R5.reuse, 0x2, P6 ;  /* 0x000000051a737211 */ /* 0x080fe200030f16ff */
[----:B------:R4:W-:Y:S01]  /*5540*/  STL [R1+0x14c], R7 ;  /* 0x00014c0701007387 */ /* 0x0009e20000100800 */
[CC--:B------:R-:W-:Y:S02]  /*5550*/  LEA R116, P5, R40.reuse, R152.reuse, 0x2 ;  /* 0x0000009828747211 */ /* 0x0c0fe400078a10ff */
[----:B------:R-:W-:Y:S02]  /*5560*/  LEA R118, P6, R39, R152, 0x2 ;  /* 0x0000009827767211 */ /* 0x000fe400078c10ff */
[----:B------:R-:W-:-:S02]  /*5570*/  LEA.HI.X.SX32 R117, R40, R5, 0x2, P5 ;  /* 0x0000000528757211 */ /* 0x000fc400028f16ff */
[-C--:B------:R-:W-:Y:S02]  /*5580*/  LEA.HI.X.SX32 R119, R39, R5.reuse, 0x2, P6 ;  /* 0x0000000527777211 */ /* 0x080fe400030f16ff */
[CC--:B------:R-:W-:Y:S02]  /*5590*/  LEA R120, P5, R25.reuse, R152.reuse, 0x2 ;  /* 0x0000009819787211 */ /* 0x0c0fe400078a10ff */
[CC--:B------:R-:W-:Y:S02]  /*55a0*/  LEA R122, P6, R24.reuse, R152.reuse, 0x2 ;  /* 0x00000098187a7211 */ /* 0x0c0fe400078c10ff */
[-C--:B------:R-:W-:Y:S02]  /*55b0*/  LEA.HI.X.SX32 R121, R25, R5.reuse, 0x2, P5 ;  /* 0x0000000519797211 */ /* 0x080fe400028f16ff */
[----:B------:R-:W-:Y:S02]  /*55c0*/  LEA.HI.X.SX32 R123, R24, R5, 0x2, P6 ;  /* 0x00000005187b7211 */ /* 0x000fe400030f16ff */
[----:B------:R-:W-:-:S02]  /*55d0*/  LEA R124, P5, R23, R152, 0x2 ;  /* 0x00000098177c7211 */ /* 0x000fc400078a10ff */
[CC--:B------:R-:W-:Y:S02]  /*55e0*/  LEA R126, P6, R22.reuse, R152.reuse, 0x2 ;  /* 0x00000098167e7211 */ /* 0x0c0fe400078c10ff */
[-C--:B------:R-:W-:Y:S02]  /*55f0*/  LEA.HI.X.SX32 R125, R23, R5.reuse, 0x2, P5 ;  /* 0x00000005177d7211 */ /* 0x080fe400028f16ff */
[-C--:B------:R-:W-:Y:S02]  /*5600*/  LEA.HI.X.SX32 R127, R22, R5.reuse, 0x2, P6 ;  /* 0x00000005167f7211 */ /* 0x080fe400030f16ff */
[CC--:B------:R-:W-:Y:S02]  /*5610*/  LEA R128, P5, R21.reuse, R152.reuse, 0x2 ;  /* 0x0000009815807211 */ /* 0x0c0fe400078a10ff */
[----:B------:R-:W-:Y:S02]  /*5620*/  LEA R130, P6, R18, R152, 0x2 ;  /* 0x0000009812827211 */ /* 0x000fe400078c10ff */
[----:B------:R-:W-:-:S02]  /*5630*/  LEA.HI.X.SX32 R129, R21, R5, 0x2, P5 ;  /* 0x0000000515817211 */ /* 0x000fc400028f16ff */
[-C--:B------:R-:W-:Y:S02]  /*5640*/  LEA.HI.X.SX32 R131, R18, R5.reuse, 0x2, P6 ;  /* 0x0000000512837211 */ /* 0x080fe400030f16ff */
[CC--:B------:R-:W-:Y:S02]  /*5650*/  LEA R132, P5, R6.reuse, R152.reuse, 0x2 ;  /* 0x0000009806847211 */ /* 0x0c0fe400078a10ff */
[-C--:B------:R-:W-:Y:S02]  /*5660*/  LEA R134, P6, R13, R152.reuse, 0x2 ;  /* 0x000000980d867211 */ /* 0x080fe400078c10ff */
[-C--:B------:R-:W-:Y:S01]  /*5670*/  LEA.HI.X.SX32 R133, R6, R5.reuse, 0x2, P5 ;  /* 0x0000000506857211 */ /* 0x080fe200028f16ff */
[----:B-1----:R-:W-:Y:S01]  /*5680*/  IMAD R6, R11, UR4, RZ ;  /* 0x000000040b067c24 */ /* 0x002fe2000f8e02ff */
[----:B------:R-:W-:Y:S02]  /*5690*/  LEA.HI.X.SX32 R135, R13, R5, 0x2, P6 ;  /* 0x000000050d877211 */ /* 0x000fe400030f16ff */
[----:B------:R-:W-:-:S02]  /*56a0*/  LEA R136, P5, R8, R152, 0x2 ;  /* 0x0000009808887211 */ /* 0x000fc400078a10ff */
[CC--:B------:R-:W-:Y:S01]  /*56b0*/  LEA R138, P6, R7.reuse, R152.reuse, 0x2 ;  /* 0x00000098078a7211 */ /* 0x0c0fe200078c10ff */
[----:B------:R1:W-:Y:S01]  /*56c0*/  STL [R1+0x148], R6 ;  /* 0x0001480601007387 */ /* 0x0003e20000100800 */
[-C--:B------:R-:W-:Y:S01]  /*56d0*/  LEA.HI.X.SX32 R137, R8, R5.reuse, 0x2, P5 ;  /* 0x0000000508897211 */ /* 0x080fe200028f16ff */
[----:B--2---:R-:W-:Y:S01]  /*56e0*/  IMAD R8, R12, UR4, RZ ;  /* 0x000000040c087c24 */ /* 0x004fe2000f8e02ff */
[-C--:B------:R-:W-:Y:S01]  /*56f0*/  LEA.HI.X.SX32 R139, R7, R5.reuse, 0x2, P6 ;  /* 0x00000005078b7211 */ /* 0x080fe200030f16ff */
[----:B----4-:R-:W-:Y:S01]  /*5700*/  IMAD R7, R15, UR4, RZ ;  /* 0x000000040f077c24 */ /* 0x010fe2000f8e02ff */
[C---:B------:R-:W-:Y:S02]  /*5710*/  LEA R140, P6, R6.reuse, R152, 0x2 ;  /* 0x00000098068c7211 */ /* 0x040fe400078c10ff */
[----:B------:R2:W-:Y:S01]  /*5720*/  STL [R1+0x144], R8 ;  /* 0x0001440801007387 */ /* 0x0005e20000100800 */
[----:B------:R-:W-:Y:S02]  /*5730*/  IADD3 R88, P4, PT, R89, R70, RZ ;  /* 0x0000004659587210 */ /* 0x000fe40007f9e0ff */
[----:B------:R-:W-:Y:S01]  /*5740*/  LEA.HI.X.SX32 R141, R6, R5, 0x2, P6 ;  /* 0x00000005068d7211 */ /* 0x000fe200030f16ff */
[----:B-1----:R-:W-:Y:S01]  /*5750*/  IMAD R6, R16, UR4, RZ ;  /* 0x0000000410067c24 */ /* 0x002fe2000f8e02ff */
[----:B------:R-:W-:Y:S01]  /*5760*/  LEA R142, P6, R8, R152, 0x2 ;  /* 0x00000098088e7211 */ /* 0x000fe200078c10ff */
[----:B------:R1:W-:Y:S01]  /*5770*/  STL [R1+0x140], R7 ;  /* 0x0001400701007387 */ /* 0x0003e20000100800 */
[----:B------:R-:W-:-:S02]  /*5780*/  LEA.HI.X.SX32 R89, R219, R71, 0x2, P4 ;  /* 0x00000047db597211 */ /* 0x000fc400020f16ff */
[-C--:B------:R-:W-:Y:S01]  /*5790*/  LEA.HI.X.SX32 R143, R8, R5.reuse, 0x2, P6 ;  /* 0x00000005088f7211 */ /* 0x080fe200030f16ff */
[----:B--2---:R-:W-:Y:S01]  /*57a0*/  IMAD R8, R17, UR4, RZ ;  /* 0x0000000411087c24 */ /* 0x004fe2000f8e02ff */
[CC--:B------:R-:W-:Y:S01]  /*57b0*/  LEA R144, P6, R7.reuse, R152.reuse, 0x2 ;  /* 0x0000009807907211 */ /* 0x0c0fe200078c10ff */
[----:B------:R2:W-:Y:S01]  /*57c0*/  STL [R1+0x13c], R6 ;  /* 0x00013c0601007387 */ /* 0x0005e20000100800 */
[----:B------:R-:W-:Y:S02]  /*57d0*/  LOP3.LUT P4, RZ, R14, 0x1, RZ, 0xc0, !PT ;  /* 0x000000010eff7812 */ /* 0x000fe4000788c0ff */
[----:B------:R-:W-:Y:S01]  /*57e0*/  LEA.HI.X.SX32 R145, R7, R5, 0x2, P6 ;  /* 0x0000000507917211 */ /* 0x000fe200030f16ff */
[----:B-1----:R-:W-:Y:S01]  /*57f0*/  IMAD R7, R19, UR4, RZ ;  /* 0x0000000413077c24 */ /* 0x002fe2000f8e02ff */
[----:B------:R-:W-:Y:S01]  /*5800*/  LEA R146, P6, R6, R152, 0x2 ;  /* 0x0000009806927211 */ /* 0x000fe200078c10ff */
[----:B------:R-:W-:Y:S01]  /*5810*/  STL [R1+0x138], R8 ;  /* 0x0001380801007387 */ /* 0x000fe20000100800 */
[----:B------:R-:W-:-:S02]  /*5820*/  SHF.R.U64 R14, R4, 0x2, RZ ;  /* 0x00000002040e7819 */ /* 0x000fc400000012ff */
[-C--:B------:R-:W-:Y:S01]  /*5830*/  LEA.HI.X.SX32 R147, R6, R5.reuse, 0x2, P6 ;  /* 0x0000000506937211 */ /* 0x080fe200030f16ff */
[----:B--2---:R-:W-:Y:S01]  /*5840*/  IMAD R6, R20, UR4, RZ ;  /* 0x0000000414067c24 */ /* 0x004fe2000f8e02ff */
[-C--:B------:R-:W-:Y:S01]  /*5850*/  LEA R148, P6, R8, R152.reuse, 0x2 ;  /* 0x0000009808947211 */ /* 0x080fe200078c10ff */
[----:B------:R1:W-:Y:S01]  /*5860*/  STL [R1+0x134], R7 ;  /* 0x0001340701007387 */ /* 0x0003e20000100800 */
[----:B------:R-:W-:Y:S02]  /*5870*/  SHF.R.U64 R4, R4, 0x1, RZ ;  /* 0x0000000104047819 */ /* 0x000fe400000012ff */
[-C--:B------:R-:W-:Y:S01]  /*5880*/  LEA.HI.X.SX32 R149, R8, R5.reuse, 0x2, P6 ;  /* 0x0000000508957211 */ /* 0x080fe200030f16ff */
[----:B------:R2:W-:Y:S01]  /*5890*/  STL [R1+0x130], R6 ;  /* 0x0001300601007387 */ /* 0x0005e20000100800 */
[C---:B------:R-:W-:Y:S02]  /*58a0*/  LEA R150, P6, R7.reuse, R152, 0x2 ;  /* 0x0000009807967211 */ /* 0x040fe400078c10ff */
[----:B------:R-:W-:Y:S01]  /*58b0*/  LOP3.LUT P5, RZ, R14, 0x1, RZ, 0xc0, !PT ;  /* 0x000000010eff7812 */ /* 0x000fe200078ac0ff */
[----:B------:R3:W-:Y:S01]  /*58c0*/  LDGSTS.E [R68+0xf0], desc[UR24][R82.64], P4 ;  /* 0x000f000052447fae */ /* 0x0007e2000a1a1018 */
[----:B------:R-:W-:-:S02]  /*58d0*/  LEA.HI.X.SX32 R151, R7, R5, 0x2, P6 ;  /* 0x0000000507977211 */ /* 0x000fc400030f16ff */
[----:B------:R-:W-:Y:S02]  /*58e0*/  LEA R152, P6, R6, R152, 0x2 ;  /* 0x0000009806987211 */ /* 0x000fe400078c10ff */
[----:B-1----:R-:W-:Y:S02]  /*58f0*/  LOP3.LUT R7, R2, 0x20, RZ, 0x3c, !PT ;  /* 0x0000002002077812 */ /* 0x002fe400078e3cff */
[----:B------:R-:W-:Y:S01]  /*5900*/  LEA.HI.X.SX32 R153, R6, R5, 0x2, P6 ;  /* 0x0000000506997211 */ /* 0x000fe200030f16ff */
[----:B--2---:R-:W-:Y:S01]  /*5910*/  VIADD R6, R2, UR9 ;  /* 0x0000000902067c36 */ /* 0x004fe20008000000 */
[----:B------:R-:W-:Y:S01]  /*5920*/  LOP3.LUT P6, RZ, R4, 0x1, RZ, 0xc0, !PT ;  /* 0x0000000104ff7812 */ /* 0x000fe200078cc0ff */
[----:B------:R-:W-:Y:S01]  /*5930*/  VIADD R187, R7, UR9 ;  /* 0x0000000907bb7c36 */ /* 0x000fe20008000000 */
[----:B------:R-:W-:Y:S01]  /*5940*/  LOP3.LUT R4, R2, 0x40, RZ, 0x3c, !PT ;  /* 0x0000004002047812 */ /* 0x000fe200078e3cff */
[----:B------:R3:W-:Y:S04]  /*5950*/  LDGSTS.E [R68+0xf4], desc[UR24][R84.64], P5 ;  /* 0x000f400054447fae */ /* 0x0007e8000a9a1018 */
[----:B------:R-:W-:Y:S01]  /*5960*/  VIADD R190, R4, UR9 ;  /* 0x0000000904be7c36 */ /* 0x000fe20008000000 */
[----:B------:R-:W-:-:S05]  /*5970*/  LOP3.LUT R4, R2, 0x60, RZ, 0x3c, !PT ;  /* 0x0000006002047812 */ /* 0x000fca00078e3cff */
[----:B------:R3:W-:Y:S01]  /*5980*/  LDGSTS.E [R68+0xf8], desc[UR24][R86.64], P6 ;  /* 0x000f800056447fae */ /* 0x0007e2000b1a1018 */
[----:B------:R-:W-:Y:S02]  /*5990*/  VIADD R191, R4, UR9 ;  /* 0x0000000904bf7c36 */ /* 0x000fe40008000000 */
[----:B------:R-:W-:Y:S01]  /*59a0*/  VIADD R4, R186, 0xffffff8a ;  /* 0xffffff8aba047836 */ /* 0x000fe20000000000 */
[----:B------:R3:W-:Y:S04]  /*59b0*/  LDGSTS.E [R68+0xfc], desc[UR24][R88.64], !P3 ;  /* 0x000fc00058447fae */ /* 0x0007e8000d9a1018 */
[----:B------:R-:W0:Y:S04]  /*59c0*/  LDGDEPBAR ;  /* 0x00000000000079af */ /* 0x000e280000000000 */
[----:B------:R3:W-:Y:S04]  /*59d0*/  LDGSTS.E [R6+0x8000], desc[UR24][R90.64], P0 ;  /* 0x080000005a067fae */ /* 0x0007e800081a1018 */
        /* <DEDUP_REMOVED lines=30> */
[----:B------:R3:W-:Y:S01]  /*5bc0*/  LDGSTS.E [R191+0x9f00], desc[UR24][R152.64], P0 ;  /* 0x09f0000098bf7fae */ /* 0x0007e200081a1018 */
[----:B------:R-:W-:Y:S01]  /*5bd0*/  ISETP.GE.U32.AND P0, PT, R4, 0x7fffff4b, PT ;  /* 0x7fffff4b0400780c */ /* 0x000fe20003f06070 */
[----:B------:R-:W-:-:S02]  /*5be0*/  VIADD R4, R186, 0xffffff88 ;  /* 0xffffff88ba047836 */ /* 0x000fc40000000000 */
[----:B------:R-:W0:Y:S03]  /*5bf0*/  LDGDEPBAR ;  /* 0x00000000000079af */ /* 0x000e260000000000 */
[----:B------:R-:W-:Y:S01]  /*5c00*/  ISETP.GE.U32.AND P3, PT, R4, 0x7fffff49, PT ;  /* 0x7fffff490400780c */ /* 0x000fe20003f66070 */
[----:B------:R-:W-:-:S05]  /*5c10*/  VIADD R4, R186, 0xffffff89 ;  /* 0xffffff89ba047836 */ /* 0x000fca0000000000 */
[----:B------:R-:W-:Y:S01]  /*5c20*/  ISETP.GE.U32.AND P4, PT, R4, 0x7fffff4a, PT ;  /* 0x7fffff4a0400780c */ /* 0x000fe20003f86070 */
[----:B------:R-:W-:-:S04]  /*5c30*/  DEPBAR.LE SB0, 0x0 ;  /* 0x000080000000791a */ /* 0x000fc80000000000 */
[----:B------:R-:W-:Y:S06]  /*5c40*/  BAR.SYNC.DEFER_BLOCKING 0x0 ;  /* 0x0000000000007b1d */ /* 0x000fec0000010000 */
[----:B---3--:R-:W-:Y:S05]  /*5c50*/  @!P2 BRA `(.L_x_6) ;  /* 0x000000000044a947 */ /* 0x008fea0003800000 */
[----:B------:R-:W-:Y:S04]  /*5c60*/  LDS.128 R4, [R68] ;  /* 0x0000000044047984 */ /* 0x000fe80000000c00 */
[----:B------:R-:W-:Y:S04]  /*5c70*/  LDS.128 R8, [R68+0x10] ;  /* 0x0000100044087984 */ /* 0x000fe80000000c00 */
        /* <DEDUP_REMOVED lines=13> */
[----:B------:R-:W1:Y:S02]  /*5d50*/  LDS.128 R64, [R68+0xf0] ;  /* 0x0000f00044407984 */ /* 0x000e640000000c00 */
[----:B-1----:R1:W-:Y:S02]  /*5d60*/  STTM.x64 tmem[UR10+0x40], R4 ;  /* 0x00004004000079ed */ /* 0x0023e4000834000a */
.L_x_6:
[----:B-1----:R-:W1:Y:S01]  /*5d70*/  LDC R24, c[0x0][0x3a0] ;  /* 0x0000e800ff187b82 */ /* 0x002e620000000800 */
[----:B------:R-:W-:Y:S01]  /*5d80*/  SEL R5, RZ, 0x1, P3 ;  /* 0x00000001ff057807 */ /* 0x000fe20001800000 */
[----:B------:R-:W2:Y:S01]  /*5d90*/  FENCE.VIEW.ASYNC.T ;  /* 0x00000000000073c6 */ /* 0x000ea20000000200 */
[----:B------:R-:W-:Y:S01]  /*5da0*/  SEL R4, RZ, 0x1fffe, P4 ;  /* 0x0001fffeff047807 */ /* 0x000fe20002000000 */
[----:B------:R-:W-:Y:S01]  /*5db0*/  UIADD3 UR12, UPT, UPT, UR8, 0x40, URZ ;  /* 0x00000040080c7890 */ /* 0x000fe2000fffe0ff */
[----:B------:R-:W-:-:S03]  /*5dc0*/  SEL R21, RZ, 0x4, P0 ;  /* 0x00000004ff157807 */ /* 0x000fc60000000000 */
[----:B--2---:R-:W-:Y:S01]  /*5dd0*/  BAR.SYNC.DEFER_BLOCKING 0x0 ;  /* 0x0000000000007b1d */ /* 0x004fe20000010000 */
[----:B------:R-:W-:Y:S01]  /*5de0*/  ISETP.NE.U32.AND P0, PT, RZ, UR7, PT ;  /* 0x00000007ff007c0c */ /* 0x000fe2000bf05070 */
[----:B------:R-:W-:-:S05]  /*5df0*/  IMAD.IADD R4, R5, 0x1, R4 ;  /* 0x0000000105047824 */ /* 0x000fca00078e0204 */
[----:B------:R-:W-:Y:S01]  /*5e00*/  LOP3.LUT R4, R4, 0x3, RZ, 0xc0, !PT ;  /* 0x0000000304047812 */ /* 0x000fe200078ec0ff */
[C---:B-1----:R-:W-:Y:S02]  /*5e10*/  VIADD R5, R24.reuse, 0xffffff8b ;  /* 0xffffff8b18057836 */ /* 0x042fe40000000000 */
[----:B------:R-:W-:-:S03]  /*5e20*/  VIADD R32, R24, 0x3f ;  /* 0x0000003f18207836 */ /* 0x000fc60000000000 */
[----:B------:R-:W-:-:S04]  /*5e30*/  ISETP.GE.U32.AND P2, PT, R5, 0x7fffff4c, PT ;  /* 0x7fffff4c0500780c */ /* 0x000fc80003f46070 */
[----:B------:R-:W-:Y:S02]  /*5e40*/  SEL R5, RZ, 0x7fff8, P2 ;  /* 0x0007fff8ff057807 */ /* 0x000fe40001000000 */
[----:B------:R-:W-:Y:S02]  /*5e50*/  ISETP.LT.OR P2, PT, R32, 0x40, P0 ;  /* 0x000000402000780c */ /* 0x000fe40000741670 */
[----:B------:R-:W-:Y:S01]  /*5e60*/  IADD3 R21, PT, PT, R4, R5, R21 ;  /* 0x0000000504157210 */ /* 0x000fe20007ffe015 */
[----:B------:R-:W-:-:S05]  /*5e70*/  VIADD R4, R24, 0xffffffbf ;  /* 0xffffffbf18047836 */ /* 0x000fca0000000000 */
[----:B------:R-:W-:-:S05]  /*5e80*/  ISETP.GE.U32.AND P3, PT, R4, 0x7fffff80, PT ;  /* 0x7fffff800400780c */ /* 0x000fca0003f66070 */
[----:B------:R-:W-:Y:S08]  /*5e90*/  @P2 BRA `(.L_x_7) ;  /* 0x0000000000c42947 */ /* 0x000ff00003800000 */
[----:B------:R-:W-:Y:S01]  /*5ea0*/  UIADD3 UR5, UPT, UPT, UR9, 0x8000, URZ ;  /* 0x0000800009057890 */ /* 0x000fe2000fffe0ff */
[----:B------:R-:W-:Y:S01]  /*5eb0*/  UMOV UR4, URZ ;  /* 0x000000ff00047c82 */ /* 0x000fe20008000000 */
[----:B------:R-:W-:Y:S02]  /*5ec0*/  UIADD3 UR13, UPT, UPT, UR8, 0x48, URZ ;  /* 0x00000048080d7890 */ /* 0x000fe4000fffe0ff */
[----:B------:R-:W-:Y:S02]  /*5ed0*/  USHF.R.U32.HI UR5, URZ, 0x4, UR5 ;  /* 0x00000004ff057899 */ /* 0x000fe40008011605 */
[----:B------:R-:W-:Y:S02]  /*5ee0*/  UIADD3 UR14, UPT, UPT, UR8, 0x50, URZ ;  /* 0x00000050080e7890 */ /* 0x000fe4000fffe0ff */
[----:B------:R-:W-:Y:S02]  /*5ef0*/  USGXT.U32 UR6, UR5, 0xe ;  /* 0x0000000e0506789a */ /* 0x000fe40008000000 */
[----:B------:R-:W-:-:S02]  /*5f00*/  UIADD3 UR15, UPT, UPT, UR8, 0x58, URZ ;  /* 0x00000058080f7890 */ /* 0x000fc4000fffe0ff */
[----:B------:R-:W-:Y:S01]  /*5f10*/  UIADD3 UR38, UP1, UPT, UR6, 0x2, URZ ;  /* 0x0000000206267890 */ /* 0x000fe2000ff3e0ff */
[----:B------:R-:W-:Y:S01]  /*5f20*/  UMOV UR5, URZ ;  /* 0x000000ff00057c82 */ /* 0x000fe20008000000 */
[----:B------:R-:W-:Y:S02]  /*5f30*/  UIADD3 UR26, UPT, UPT, UR8, 0x60, URZ ;  /* 0x00000060081a7890 */ /* 0x000fe4000fffe0ff */
[----:B------:R-:W-:Y:S02]  /*5f40*/  UIADD3.X UR39, UPT, UPT, UR4, 0x40004040, URZ, UP1, !UPT ;  /* 0x4000404004277890 */ /* 0x000fe40008ffe4ff */
[----:B------:R-:W-:Y:S01]  /*5f50*/  UIADD3 UR27, UPT, UPT, UR8, 0x68, URZ ;  /* 0x00000068081b7890 */ /* 0x000fe2000fffe0ff */
[----:B------:R-:W-:Y:S01]  /*5f60*/  UMOV UR4, UR11 ;  /* 0x0000000b00047c82 */ /* 0x000fe20008000000 */
[----:B------:R-:W-:Y:S01]  /*5f70*/  UIADD3.64 UR20, UPT, UPT, UR38, 0x4, URZ ;  /* 0x0000000426147897 */ /* 0x000fe2000fffe0ff */
[----:B------:R-:W-:Y:S01]  /*5f80*/  UMOV UR36, UR4 ;  /* 0x0000000400247c82 */ /* 0x000fe20008000000 */
[----:B------:R-:W-:-:S02]  /*5f90*/  UIADD3.64 UR4, UPT, UPT, UR38, 0x2, URZ ;  /* 0x0000000226047897 */ /* 0x000fc4000fffe0ff */
[----:B------:R-:W-:Y:S02]  /*5fa0*/  UIADD3.64 UR22, UPT, UPT, UR38, 0x1fe, URZ ;  /* 0x000001fe26167897 */ /* 0x000fe4000fffe0ff */
[----:B------:R-:W-:Y:S02]  /*5fb0*/  UIADD3.64 UR28, UPT, UPT, UR38, 0x200, URZ ;  /* 0x00000200261c7897 */ /* 0x000fe4000fffe0ff */
[----:B------:R-:W-:Y:S02]  /*5fc0*/  UIADD3 UR32, UPT, UPT, UR8, 0x70, URZ ;  /* 0x0000007008207890 */ /* 0x000fe4000fffe0ff */
[----:B------:R-:W-:Y:S01]  /*5fd0*/  UIADD3.64 UR30, UPT, UPT, UR38, 0x202, URZ ;  /* 0x00000202261e7897 */ /* 0x000fe2000fffe0ff */
[----:B------:R-:W-:Y:S01]  /*5fe0*/  UMOV UR40, 0x0 ;  /* 0x0000000000287882 */ /* 0x000fe20000000000 */
[----:B------:R-:W-:Y:S01]  /*5ff0*/  UMOV UR41, 0x8100910 ;  /* 0x0810091000297882 */ /* 0x000fe20000000000 */
[----:B------:R-:W-:Y:S02]  /*6000*/  UIADD3 UR33, UPT, UPT, UR8, 0x78, URZ ;  /* 0x0000007808217890 */ /* 0x000fe4000fffe0ff */
[----:B------:R-:W-:Y:S01]  /*6010*/  UIADD3.64 UR34, UPT, UPT, UR38, 0x204, URZ ;  /* 0x0000020426227897 */ /* 0x000fe2000fffe0ff */
[----:B------:R-:W-:Y:S01]  /*6020*/  UMOV UR7, 0x40004040 ;  /* 0x4000404000077882 */ /* 0x000fe20000000000 */
[----:B------:R-:W-:Y:S01]  /*6030*/  UMOV UR42, 0x0 ;  /* 0x00000000002a7882 */ /* 0x000fe20000000000 */
[----:B------:R-:W-:Y:S01]  /*6040*/  UMOV UR43, 0x8100910 ;  /* 0x08100910002b7882 */ /* 0x000fe20000000000 */
[----:B------:R-:W-:Y:S01]  /*6050*/  UMOV UR44, 0x0 ;  /* 0x00000000002c7882 */ /* 0x000fe20000000000 */
[----:B------:R-:W-:Y:S01]  /*6060*/  UMOV UR45, 0x8100910 ;  /* 0x08100910002d7882 */ /* 0x000fe20000000000 */
[----:B------:R1:W-:Y:S01]  /*6070*/  UTCHMMA tmem[UR12], gdesc[UR6], tmem[UR8], tmem[UR40], idesc[UR41], !UPT ;  /* 0x00ff28060c0079ea */ /* 0x0003e2000f800008 */
[----:B------:R-:W-:Y:S01]  /*6080*/  UMOV UR46, 0x0 ;  /* 0x00000000002e7882 */ /* 0x000fe20000000000 */
[----:B------:R-:W-:Y:S01]  /*6090*/  UMOV UR47, 0x8100910 ;  /* 0x08100910002f7882 */ /* 0x000fe20000000000 */
[----:B------:R1:W-:Y:S01]  /*60a0*/  UTCHMMA tmem[UR13], gdesc[UR38], tmem[UR8], tmem[UR42], idesc[UR43], UPT ;  /* 0x00ff2a260d0079ea */ /* 0x0003e2000b800008 */
        /* <DEDUP_REMOVED lines=12> */
[----:B------:R1:W-:Y:S01]  /*6170*/  UTCHMMA tmem[UR32], gdesc[UR30], tmem[UR8], tmem[UR52], idesc[UR53], UPT ;  /* 0x00ff341e200079ea */ /* 0x0003e2000b800008 */
[----:B------:R1:W-:Y:S01]  /*6180*/  UTCHMMA tmem[UR33], gdesc[UR34], tmem[UR8], tmem[UR54], idesc[UR55], UPT ;  /* 0x00ff3622210079ea */ /* 0x0003e2000b800008 */
[----:B------:R1:W-:Y:S01]  /*6190*/  UTCBAR [UR36], URZ ;  /* 0x000000ff240073e9 */ /* 0x0003e200080000ff */
[----:B------:R-:W-:Y:S01]  /*61a0*/  NOP ;  /* 0x0000000000007918 */ /* 0x000fe20000000000 */
.L_x_7:
[----:B------:R-:W2:Y:S04]  /*61b0*/  LDL.LU.64 R10, [R1+0x128] ;  /* 0x00012800010a7983 */ /* 0x000ea80000300a00 */
[----:B------:R-:W3:Y:S04]  /*61c0*/  LDL.LU.64 R18, [R1+0x120] ;  /* 0x0001200001127983 */ /* 0x000ee80000300a00 */
[----:B------:R-:W4:Y:S04]  /*61d0*/  LDL.LU.64 R6, [R1+0x118] ;  /* 0x0001180001067983 */ /* 0x000f280000300a00 */
[----:B------:R-:W5:Y:S04]  /*61e0*/  LDL.LU.64 R16, [R1+0x110] ;  /* 0x0001100001107983 */ /* 0x000f680000300a00 */
[----:B------:R-:W3:Y:S04]  /*61f0*/  LDL.LU.64 R8, [R1+0x108] ;  /* 0x0001080001087983 */ /* 0x000ee80000300a00 */
[----:B------:R-:W4:Y:S01]  /*6200*/  LDL.LU.64 R14, [R1+0x100] ;  /* 0x00010000010e7983 */ /* 0x000f220000300a00 */
[----:B------:R-:W-:-:S02]  /*6210*/  IMAD.SHL.U32 R186, R72, 0x40, RZ ;  /* 0x0000004048ba7824 */ /* 0x000fc400078e00ff */
[----:B------:R-:W-:Y:S01]  /*6220*/  VIADD R4, R24, 0xffffffbe ;  /* 0xffffffbe18047836 */ /* 0x000fe20000000000 */
[----:B------:R-:W4:Y:S01]  /*6230*/  LDL.LU.64 R12, [R1+0xf8] ;  /* 0x0000f800010c7983 */ /* 0x000f220000300a00 */
[----:B------:R-:W-:Y:S01]  /*6240*/  IMAD.WIDE R70, R186, 0x4, R70 ;  /* 0x00000004ba467825 */ /* 0x000fe200078e0246 */
[----:B------:R-:W-:Y:S06]  /*6250*/  BAR.SYNC.DEFER_BLOCKING 0x0 ;  /* 0x0000000000007b1d */ /* 0x000fec0000010000 */
[----:B------:R-:W-:Y:S01]  /*6260*/  @!PT LDS RZ, [RZ] ;  /* 0x00000000fffff984 */ /* 0x000fe20000000800 */
[----:B------:R-:W-:Y:S01]  /*6270*/  @!PT LDS RZ, [RZ] ;  /* 0x00000000fffff984 */ /* 0x000fe20000000800 */
[----:B------:R-:W-:Y:S01]  /*6280*/  @!PT LDS RZ, [RZ] ;  /* 0x00000000fffff984 */ /* 0x000fe20000000800 */
[----:B------:R-:W-:Y:S01]  /*6290*/  LDGSTS.E [R68], desc[UR24][R70.64], !P3 ;  /* 0x0000000046447fae */ /* 0x000fe2000d9a1018 */
[----:B------:R-:W-:Y:S01]  /*62a0*/  ISETP.GE.U32.AND P3, PT, R4, 0x7fffff7f, PT ;  /* 0x7fffff7f0400780c */ /* 0x000fe20003f66070 */
[----:B------:R-:W-:-:S05]  /*62b0*/  VIADD R4, R24, 0xffffffbd ;  /* 0xffffffbd18047836 */ /* 0x000fca0000000000 */
[----:B------:R-:W-:Y:S01]  /*62c0*/  ISETP.GE.U32.AND P2, PT, R4, 0x7fffff7e, PT ;  /* 0x7fffff7e0400780c */ /* 0x000fe20003f46070 */
[C---:B--2---:R-:W-:Y:S02]  /*62d0*/  IMAD.WIDE R4, R186.reuse, 0x4, R10 ;  /* 0x00000004ba047825 */ /* 0x044fe400078e020a */
[----:B------:R-:W2:Y:S04]  /*62e0*/  LDL.LU.64 R10, [R1+0xf0] ;  /* 0x0000f000010a7983 */ /* 0x000ea80000300a00 */
[----:B------:R3:W-:Y:S02]  /*62f0*/  LDGSTS.E [R68+0x4], desc[UR24][R4.64], !P3 ;  /* 0x0000400004447fae */ /* 0x0007e4000d9a1018 */
[----:B---3--:R-:W-:Y:S02]  /*6300*/  IMAD.WIDE R4, R186, 0x4, R18 ;  /* 0x00000004ba047825 */ /* 0x008fe400078e0212 */
[----:B------:R-:W3:Y:S04]  /*6310*/  LDL.LU.64 R18, [R1+0xe8] ;  /* 0x0000e80001127983 */ /* 0x000ee80000300a00 */
[----:B------:R1:W-:Y:S02]  /*6320*/  LDGSTS.E [R68+0x8], desc[UR24][R4.64], !P2 ;  /* 0x0000800004447fae */ /* 0x0003e4000d1a1018 */
[----:B-1----:R-:W-:-:S05]  /*6330*/  VIADD R4, R24, 0xffffffbc ;  /* 0xffffffbc18047836 */ /* 0x002fca0000000000 */
[----:B------:R-:W-:Y:S01]  /*6340*/  ISETP.GE.U32.AND P3, PT, R4, 0x7fffff7d, PT ;  /* 0x7fffff7d0400780c */ /* 0x000fe20003f66070 */
[----:B------:R-:W-:-:S05]  /*6350*/  VIADD R4, R24, 0xffffffbb ;  /* 0xffffffbb18047836 */ /* 0x000fca0000000000 */
[----:B------:R-:W-:Y:S01]  /*6360*/  ISETP.GE.U32.AND P2, PT, R4, 0x7fffff7c, PT ;  /* 0x7fffff7c0400780c */ /* 0x000fe20003f46070 */
[C---:B----4-:R-:W-:Y:S02]  /*6370*/  IMAD.WIDE R4, R186.reuse, 0x4, R6 ;  /* 0x00000004ba047825 */ /* 0x050fe400078e0206 */
[----:B------:R-:W4:Y:S04]  /*6380*/  LDL.LU.64 R6, [R1+0xe0] ;  /* 0x0000e00001067983 */ /* 0x000f280000300a00 */
[----:B------:R5:W-:Y:S02]  /*6390*/  LDGSTS.E [R68+0xc], desc[UR24][R4.64], !P3 ;  /* 0x0000c00004447fae */ /* 0x000be4000d9a1018 */
[----:B-----5:R-:W-:-:S05]  /*63a0*/  IMAD.WIDE R4, R186, 0x4, R16 ;  /* 0x00000004ba047825 */ /* 0x020fca00078e0210 */
[----:B------:R1:W-:Y:S02]  /*63b0*/  LDGSTS.E [R68+0x10], desc[UR24][R4.64], !P2 ;  /* 0x0001000004447fae */ /* 0x0003e4000d1a1018 */
[----:B-1----:R-:W-:-:S05]  /*63c0*/  VIADD R4, R24, 0xffffffba ;  /* 0xffffffba18047836 */ /* 0x002fca0000000000 */
[----:B------:R-:W-:Y:S01]  /*63d0*/  ISETP.GE.U32.AND P3, PT, R4, 0x7fffff7b, PT ;  /* 0x7fffff7b0400780c */ /* 0x000fe20003f66070 */
[----:B------:R-:W-:-:S05]  /*63e0*/  VIADD R4, R24, 0xffffffb9 ;  /* 0xffffffb918047836 */ /* 0x000fca0000000000 */
[----:B------:R-:W-:Y:S01]  /*63f0*/  ISETP.GE.U32.AND P2, PT, R4, 0x7fffff7a, PT ;  /* 0x7fffff7a0400780c */ /* 0x000fe20003f46070 */
[C---:B------:R-:W-:Y:S02]  /*6400*/  IMAD.WIDE R4, R186.reuse, 0x4, R8 ;  /* 0x00000004ba047825 */ /* 0x040fe400078e0208 */
[----:B------:R-:W5:Y:S04]  /*6410*/  LDL.LU.64 R8, [R1+0xd8] ;  /* 0x0000d80001087983 */ /* 0x000f680000300a00 */
[----:B------:R1:W-:Y:S04]  /*6420*/  LDGSTS.E [R68+0x14], desc[UR24][R4.64], !P3 ;  /* 0x0001400004447fae */ /* 0x0003e8000d9a1018 */
[----:B------:R-:W5:Y:S01]  /*6430*/  LDL.LU.64 R16, [R1+0xd0] ;  /* 0x0000d00001107983 */ /* 0x000f620000300a00 */
[----:B-1----:R-:W-:-:S03]  /*6440*/  IMAD.WIDE R4, R186, 0x4, R14 ;  /* 0x00000004ba047825 */ /* 0x002fc600078e020e */
[----:B------:R-:W5:Y:S04]  /*6450*/  LDL.LU.64 R14, [R1+0xc8] ;  /* 0x0000c800010e7983 */ /* 0x000f680000300a00 */
[----:B------:R1:W-:Y:S02]  /*6460*/  LDGSTS.E [R68+0x18], desc[UR24][R4.64], !P2 ;  /* 0x0001800004447fae */ /* 0x0003e4000d1a1018 */
[----:B-1----:R-:W-:-:S05]  /*6470*/  VIADD R4, R24, 0xffffffb8 ;  /* 0xffffffb818047836 */ /* 0x002fca0000000000 */
[----:B------:R-:W-:Y:S01]  /*6480*/  ISETP.GE.U32.AND P3, PT, R4, 0x7fffff79, PT ;  /* 0x7fffff790400780c */ /* 0x000fe20003f66070 */
[----:B------:R-:W-:-:S05]  /*6490*/  VIADD R4, R24, 0xffffffb7 ;  /* 0xffffffb718047836 */ /* 0x000fca0000000000 */
[----:B------:R-:W-:Y:S01]  /*64a0*/  ISETP.GE.U32.AND P2, PT, R4, 0x7fffff78, PT ;  /* 0x7fffff780400780c */ /* 0x000fe20003f46070 */
[C---:B------:R-:W-:Y:S02]  /*64b0*/  IMAD.WIDE R4, R186.reuse, 0x4, R12 ;  /* 0x00000004ba047825 */ /* 0x040fe400078e020c */
[----:B------:R-:W5:Y:S04]  /*64c0*/  LDL.LU.64 R12, [R1+0xc0] ;  /* 0x0000c000010c7983 */ /* 0x000f680000300a00 */
[----:B------:R2:W-:Y:S02]  /*64d0*/  LDGSTS.E [R68+0x1c], desc[UR24][R4.64], !P3 ;  /* 0x0001c00004447fae */ /* 0x0005e4000d9a1018 */
[----:B--2---:R-:W-:Y:S02]  /*64e0*/  IMAD.WIDE R4, R186, 0x4, R10 ;  /* 0x00000004ba047825 */ /* 0x004fe400078e020a */
[----:B------:R-:W2:Y:S04]  /*64f0*/  LDL.LU.64 R10, [R1+0xb8] ;  /* 0x0000b800010a7983 */ /* 0x000ea80000300a00 */
[----:B------:R-:W2:Y:S04]  /*6500*/  LDL.LU.64 R38, [R1+0xb0] ;  /* 0x0000b00001267983 */ /* 0x000ea80000300a00 */
[----:B------:R-:W2:Y:S04]  /*6510*/  LDL.LU.64 R28, [R1+0xa8] ;  /* 0x0000a800011c7983 */ /* 0x000ea80000300a00 */
[----:B------:R-:W2:Y:S04]  /*6520*/  LDL.LU.64 R26, [R1+0xa0] ;  /* 0x0000a000011a7983 */ /* 0x000ea80000300a00 */
[----:B------:R1:W-:Y:S01]  /*6530*/  LDGSTS.E [R68+0x20], desc[UR24][R4.64], !P2 ;  /* 0x0002000004447fae */ /* 0x0003e2000d1a1018 */
[----:B------:R-:W-:-:S03]  /*6540*/  VIADD R22, R24, 0xffffff80 ;  /* 0xffffff8018167836 */ /* 0x000fc60000000000 */
[----:B------:R-:W2:Y:S04]  /*6550*/  LDL.LU.64 R36, [R1+0x98] ;  /* 0x0000980001247983 */ /* 0x000ea80000300a00 */
[----:B------:R-:W2:Y:S01]  /*6560*/  LDL.LU.64 R34, [R1+0x90] ;  /* 0x0000900001227983 */ /* 0x000ea20000300a00 */
[----:B-1----:R-:W-:-:S03]  /*6570*/  VIADD R4, R24, 0xffffffb6 ;  /* 0xffffffb618047836 */ /* 0x002fc60000000000 */
[----:B------:R-:W2:Y:S02]  /*6580*/  LDL.LU.64 R30, [R1+0x88] ;  /* 0x00008800011e7983 */ /* 0x000ea40000300a00 */
[----:B------:R-:W-:Y:S01]  /*6590*/  ISETP.GE.U32.AND P3, PT, R4, 0x7fffff77, PT ;  /* 0x7fffff770400780c */ /* 0x000fe20003f66070 */
[----:B------:R-:W-:-:S05]  /*65a0*/  VIADD R4, R24, 0xffffffb5 ;  /* 0xffffffb518047836 */ /* 0x000fca0000000000 */
[----:B------:R-:W-:Y:S01]  /*65b0*/  ISETP.GE.U32.AND P2, PT, R4, 0x7fffff76, PT ;  /* 0x7fffff760400780c */ /* 0x000fe20003f46070 */
[----:B---3--:R-:W-:-:S06]  /*65c0*/  IMAD.WIDE R4, R186, 0x4, R18 ;  /* 0x00000004ba047825 */ /* 0x008fcc00078e0212 */
[----:B------:R4:W-:Y:S02]  /*65d0*/  LDGSTS.E [R68+0x24], desc[UR24][R4.64], !P3 ;  /* 0x0002400004447fae */ /* 0x0009e4000d9a1018 */
[----:B----4-:R-:W-:-:S05]  /*65e0*/  IMAD.WIDE R4, R186, 0x4, R6 ;  /* 0x00000004ba047825 */ /* 0x010fca00078e0206 */
[----:B------:R1:W-:Y:S01]  /*65f0*/  LDGSTS.E [R68+0x28], desc[UR24][R4.64], !P2 ;  /* 0x0002800004447fae */ /* 0x0003e2000d1a1018 */
[C---:B------:R-:W-:Y:S02]  /*6600*/  VIADD R7, R24.reuse, 0xffffffb1 ;  /* 0xffffffb118077836 */ /* 0x040fe40000000000 */
[C---:B------:R-:W-:Y:S02]  /*6610*/  VIADD R6, R24.reuse, 0xffffffb0 ;  /* 0xffffffb018067836 */ /* 0x040fe40000000000 */
[C---:B-1----:R-:W-:Y:S02]  /*6620*/  VIADD R4, R24.reuse, 0xffffffb4 ;  /* 0xffffffb418047836 */ /* 0x042fe40000000000 */
[----:B------:R-:W-:-:S03]  /*6630*/  VIADD R5, R24, 0xffffffb3 ;  /* 0xffffffb318057836 */ /* 0x000fc60000000000 */
[----:B------:R-:W-:Y:S01]  /*6640*/  ISETP.GE.U32.AND P4, PT, R4, 0x7fffff75, PT ;  /* 0x7fffff750400780c */ /* 0x000fe20003f86070 */
[----:B------:R-:W-:Y:S01]  /*6650*/  VIADD R4, R24, 0xffffffb2 ;  /* 0xffffffb218047836 */ /* 0x000fe20000000000 */
[----:B------:R-:W-:Y:S02]  /*6660*/  ISETP.GE.U32.AND P6, PT, R5, 0x7fffff74, PT ;  /* 0x7fffff740500780c */ /* 0x000fe40003fc6070 */
[----:B------:R-:W-:Y:S02]  /*6670*/  ISETP.GE.U32.AND P3, PT, R7, 0x7fffff72, PT ;  /* 0x7fffff720700780c */ /* 0x000fe40003f66070 */
[----:B------:R-:W-:Y:S02]  /*6680*/  ISETP.GE.U32.AND P2, PT, R4, 0x7fffff73, PT ;  /* 0x7fffff730400780c */ /* 0x000fe40003f46070 */
[----:B------:R-:W-:Y:S01]  /*6690*/  ISETP.GE.U32.AND P5, PT, R6, 0x7fffff71, PT ;  /* 0x7fffff710600780c */ /* 0x000fe20003fa6070 */
[----:B-----5:R-:W-:-:S05]  /*66a0*/  IMAD.WIDE R4, R186, 0x4, R8 ;  /* 0x00000004ba047825 */ /* 0x020fca00078e0208 */
[----:B------:R1:W-:Y:S01]  /*66b0*/  LDGSTS.E [R68+0x2c], desc[UR24][R4.64], !P4 ;  /* 0x0002c00004447fae */ /* 0x0003e2000e1a1018 */
[----:B------:R-:W-:-:S05]  /*66c0*/  IMAD.WIDE R6, R186, 0x4, R16 ;  /* 0x00000004ba067825 */ /* 0x000fca00078e0210 */
[----:B------:R3:W-:Y:S01]  /*66d0*/  LDGSTS.E [R68+0x30], desc[UR24][R6.64], !P6 ;  /* 0x0003000006447fae */ /* 0x0007e2000f1a1018 */
[----:B-1----:R-:W-:-:S05]  /*66e0*/  IMAD.WIDE R4, R186, 0x4, R14 ;  /* 0x00000004ba047825 */ /* 0x002fca00078e020e */
[----:B------:R-:W-:Y:S01]  /*66f0*/  LDGSTS.E [R68+0x34], desc[UR24][R4.64], !P2 ;  /* 0x0003400004447fae */ /* 0x000fe2000d1a1018 */
[C---:B------:R-:W-:Y:S02]  /*6700*/  VIADD R9, R24.reuse, 0xffffffa8 ;  /* 0xffffffa818097836 */ /* 0x040fe40000000000 */
[----:B------:R-:W-:-:S03]  /*6710*/  VIADD R8, R24, 0xffffffa9 ;  /* 0xffffffa918087836 */ /* 0x000fc60000000000 */
[----:B------:R-:W-:Y:S01]  /*6720*/  ISETP.GE.U32.AND P4, PT, R9, 0x7fffff69, PT ;  /* 0x7fffff690900780c */ /* 0x000fe20003f86070 */
[----:B------:R-:W-:Y:S01]  /*6730*/  VIADD R9, R24, 0xffffffaa ;  /* 0xffffffaa18097836 */ /* 0x000fe20000000000 */
[----:B------:R-:W-:Y:S01]  /*6740*/  ISETP.GE.U32.AND P6, PT, R8, 0x7fffff6a, PT ;  /* 0x7fffff6a0800780c */ /* 0x000fe20003fc6070 */
[----:B------:R-:W-:Y:S02]  /*6750*/  VIADD R8, R24, 0xffffffab ;  /* 0xffffffab18087836 */ /* 0x000fe40000000000 */
[----:B---3--:R-:W-:-:S05]  /*6760*/  IMAD.WIDE R6, R186, 0x4, R12 ;  /* 0x00000004ba067825 */ /* 0x008fca00078e020c */
[----:B------:R1:W-:Y:S01]  /*6770*/  LDGSTS.E [R68+0x38], desc[UR24][R6.64], !P3 ;  /* 0x0003800006447fae */ /* 0x0003e2000d9a1018 */
[----:B------:R-:W-:Y:S01]  /*6780*/  ISETP.GE.U32.AND P2, PT, R9, 0x7fffff6b, PT ;  /* 0x7fffff6b0900780c */ /* 0x000fe20003f46070 */
[C---:B-1----:R-:W-:Y:S02]  /*6790*/  VIADD R6, R24.reuse, 0xffffffac ;  /* 0xffffffac18067836 */ /* 0x042fe40000000000 */
[----:B------:R-:W-:Y:S01]  /*67a0*/  VIADD R7, R24, 0xffffffaf ;  /* 0xffffffaf18077836 */ /* 0x000fe20000000000 */
[----:B------:R-:W-:Y:S02]  /*67b0*/  ISETP.GE.U32.AND P3, PT, R8, 0x7fffff6c, PT ;  /* 0x7fffff6c0800780c */ /* 0x000fe40003f66070 */
[----:B------:R-:W-:Y:S02]  /*67c0*/  SEL R9, RZ, 0x4, P2 ;  /* 0x00000004ff097807 */ /* 0x000fe40001000000 */
[----:B------:R-:W-:Y:S02]  /*67d0*/  ISETP.GE.U32.AND P2, PT, R7, 0x7fffff70, PT ;  /* 0x7fffff700700780c */ /* 0x000fe40003f46070 */
[----:B------:R-:W-:Y:S01]  /*67e0*/  SEL R8, RZ, 0x7fff8, P3 ;  /* 0x0007fff8ff087807 */ /* 0x000fe20001800000 */
[----:B------:R-:W-:-:S02]  /*67f0*/  VIADD R13, R24, 0xffffffa5 ;  /* 0xffffffa5180d7836 */ /* 0x000fc40000000000 */
[----:B--2---:R-:W-:-:S05]  /*6800*/  IMAD.WIDE R4, R186, 0x4, R10 ;  /* 0x00000004ba047825 */ /* 0x004fca00078e020a */
[----:B------:R1:W-:Y:S01]  /*6810*/  LDGSTS.E [R68+0x3c], desc[UR24][R4.64], !P5 ;  /* 0x0003c00004447fae */ /* 0x0003e2000e9a1018 */
[----:B------:R-:W-:Y:S01]  /*6820*/  ISETP.GE.U32.AND P5, PT, R6, 0x7fffff6d, PT ;  /* 0x7fffff6d0600780c */ /* 0x000fe20003fa6070 */
[C---:B------:R-:W-:Y:S02]  /*6830*/  VIADD R6, R24.reuse, 0xffffffae ;  /* 0xffffffae18067836 */ /* 0x040fe40000000000 */
[C---:B------:R-:W-:Y:S02]  /*6840*/  VIADD R11, R24.reuse, 0xffffffa0 ;  /* 0xffffffa0180b7836 */ /* 0x040fe40000000000 */
[----:B-1----:R-:W-:Y:S01]  /*6850*/  VIADD R4, R24, 0xffffffad ;  /* 0xffffffad18047836 */ /* 0x002fe20000000000 */
[----:B------:R-:W-:-:S04]  /*6860*/  SEL R5, RZ, 0x1, P4 ;  /* 0x00000001ff057807 */ /* 0x000fc80002000000 */
[----:B------:R-:W-:Y:S02]  /*6870*/  ISETP.GE.U32.AND P4, PT, R4, 0x7fffff6e, PT ;  /* 0x7fffff6e0400780c */ /* 0x000fe40003f86070 */
[----:B------:R-:W-:Y:S02]  /*6880*/  SEL R4, RZ, 0x1fffe, P6 ;  /* 0x0001fffeff047807 */ /* 0x000fe40003000000 */
[----:B------:R-:W-:Y:S01]  /*6890*/  ISETP.GE.U32.AND P6, PT, R6, 0x7fffff6f, PT ;  /* 0x7fffff6f0600780c */ /* 0x000fe20003fc6070 */
[C---:B------:R-:W-:Y:S02]  /*68a0*/  VIADD R6, R24.reuse, 0xffffffa1 ;  /* 0xffffffa118067836 */ /* 0x040fe40000000000 */
[----:B------:R-:W-:Y:S01]  /*68b0*/  VIADD R10, R24, 0xffffffa2 ;  /* 0xffffffa2180a7836 */ /* 0x000fe20000000000 */
[----:B------:R-:W-:Y:S02]  /*68c0*/  SEL R7, RZ, 0x1, P5 ;  /* 0x00000001ff077807 */ /* 0x000fe40002800000 */
[----:B------:R-:W-:-:S02]  /*68d0*/  ISETP.GE.U32.AND P3, PT, R6, 0x7fffff62, PT ;  /* 0x7fffff620600780c */ /* 0x000fc40003f66070 */
[----:B------:R-:W-:Y:S01]  /*68e0*/  ISETP.GE.U32.AND P5, PT, R11, 0x7fffff61, PT ;  /* 0x7fffff610b00780c */ /* 0x000fe20003fa6070 */
[----:B------:R-:W-:Y:S01]  /*68f0*/  VIADD R11, R24, 0xffffffa3 ;  /* 0xffffffa3180b7836 */ /* 0x000fe20000000000 */
[----:B------:R-:W-:Y:S02]  /*6900*/  SEL R6, RZ, 0x1fffe, P4 ;  /* 0x0001fffeff067807 */ /* 0x000fe40002000000 */
[----:B------:R-:W-:Y:S01]  /*6910*/  ISETP.GE.U32.AND P4, PT, R10, 0x7fffff63, PT ;  /* 0x7fffff630a00780c */ /* 0x000fe20003f86070 */
[----:B------:R-:W-:Y:S01]  /*6920*/  VIADD R10, R24, 0xffffffa4 ;  /* 0xffffffa4180a7836 */ /* 0x000fe20000000000 */
[----:B------:R-:W-:Y:S01]  /*6930*/  SEL R12, RZ, 0x4, P6 ;  /* 0x00000004ff0c7807 */ /* 0x000fe20003000000 */
[----:B------:R-:W-:Y:S01]  /*6940*/  IMAD.IADD R4, R5, 0x1, R4 ;  /* 0x0000000105047824 */ /* 0x000fe200078e0204 */
[----:B------:R-:W-:Y:S02]  /*6950*/  ISETP.GE.U32.AND P6, PT, R11, 0x7fffff64, PT ;  /* 0x7fffff640b00780c */ /* 0x000fe40003fc6070 */
[----:B------:R-:W-:-:S02]  /*6960*/  SEL R11, RZ, 0x7fff8, P2 ;  /* 0x0007fff8ff0b7807 */ /* 0x000fc40001000000 */
[----:B------:R-:W-:Y:S01]  /*6970*/  ISETP.GE.U32.AND P2, PT, R10, 0x7fffff65, PT ;  /* 0x7fffff650a00780c */ /* 0x000fe20003f46070 */
[C---:B------:R-:W-:Y:S01]  /*6980*/  VIADD R10, R24.reuse, 0xffffffa6 ;  /* 0xffffffa6180a7836 */ /* 0x040fe20000000000 */
[----:B------:R-:W-:Y:S02]  /*6990*/  SEL R14, RZ, 0x1fffe, P3 ;  /* 0x0001fffeff0e7807 */ /* 0x000fe40001800000 */
[----:B------:R-:W-:Y:S01]  /*69a0*/  ISETP.GE.U32.AND P3, PT, R13, 0x7fffff66, PT ;  /* 0x7fffff660d00780c */ /* 0x000fe20003f66070 */
[----:B------:R-:W-:Y:S01]  /*69b0*/  VIADD R13, R24, 0xffffffa7 ;  /* 0xffffffa7180d7836 */ /* 0x000fe20000000000 */
[----:B------:R-:W-:Y:S01]  /*69c0*/  LOP3.LUT R5, R4, 0x3, RZ, 0xc0, !PT ;  /* 0x0000000304057812 */ /* 0x000fe200078ec0ff */
[----:B------:R-:W-:Y:S01]  /*69d0*/  IMAD.IADD R4, R7, 0x1, R6 ;  /* 0x0000000107047824 */ /* 0x000fe200078e0206 */
[----:B------:R-:W-:Y:S02]  /*69e0*/  SEL R16, RZ, 0x4, P4 ;  /* 0x00000004ff107807 */ /* 0x000fe40002000000 */
[----:B------:R-:W-:Y:S01]  /*69f0*/  ISETP.GE.U32.AND P4, PT, R10, 0x7fffff67, PT ;  /* 0x7fffff670a00780c */ /* 0x000fe20003f86070 */
[C---:B------:R-:W-:Y:S01]  /*6a00*/  VIADD R10, R24.reuse, 0xffffff8c ;  /* 0xffffff8c180a7836 */ /* 0x040fe20000000000 */
[----:B------:R-:W-:Y:S01]  /*6a10*/  IADD3 R18, PT, PT, R5, R8, R9 ;  /* 0x0000000805127210 */ /* 0x000fe20007ffe009 */
[----:B------:R-:W-:Y:S01]  /*6a20*/  VIADD R5, R24, 0xffffff8e ;  /* 0xffffff8e18057836 */ /* 0x000fe20000000000 */
[----:B------:R-:W-:-:S02]  /*6a30*/  SEL R15, RZ, 0x7fff8, P6 ;  /* 0x0007fff8ff0f7807 */ /* 0x000fc40003000000 */
[----:B------:R-:W-:Y:S02]  /*6a40*/  ISETP.GE.U32.AND P6, PT, R13, 0x7fffff68, PT ;  /* 0x7fffff680d00780c */ /* 0x000fe40003fc6070 */
[----:B------:R-:W-:Y:S02]  /*6a50*/  SEL R13, RZ, 0x1, P2 ;  /* 0x00000001ff0d7807 */ /* 0x000fe40001000000 */
[----:B------:R-:W-:Y:S02]  /*6a60*/  LOP3.LUT R4, R4, 0x3, RZ, 0xc0, !PT ;  /* 0x0000000304047812 */ /* 0x000fe400078ec0ff */
[----:B------:R-:W-:Y:S02]  /*6a70*/  ISETP.GE.U32.AND P2, PT, R10, 0x7fffff4d, PT ;  /* 0x7fffff4d0a00780c */ /* 0x000fe40003f46070 */
[----:B------:R-:W-:Y:S02]  /*6a80*/  SEL R10, RZ, 0x4, P4 ;  /* 0x00000004ff0a7807 */ /* 0x000fe40002000000 */
[----:B------:R-:W-:Y:S01]  /*6a90*/  ISETP.GE.U32.AND P4, PT, R5, 0x7fffff4f, PT ;  /* 0x7fffff4f0500780c */ /* 0x000fe20003f86070 */
[----:B------:R-:W-:Y:S01]  /*6aa0*/  VIADD R5, R24, 0xffffff8f ;  /* 0xffffff8f18057836 */ /* 0x000fe20000000000 */
[----:B------:R-:W-:Y:S01]  /*6ab0*/  IADD3 R17, PT, PT, R4, R11, R12 ;  /* 0x0000000b04117210 */ /* 0x000fe20007ffe00c */
[----:B------:R-:W-:-:S02]  /*6ac0*/  VIADD R7, R24, 0xffffff8d ;  /* 0xffffff8d18077836 */ /* 0x000fc40000000000 */
[C---:B------:R-:W-:Y:S01]  /*6ad0*/  VIADD R4, R24.reuse, 0xffffff81 ;  /* 0xffffff8118047836 */ /* 0x040fe20000000000 */
[----:B------:R-:W-:Y:S02]  /*6ae0*/  SEL R9, RZ, 0x7fff8, P6 ;  /* 0x0007fff8ff097807 */ /* 0x000fe40003000000 */
[----:B------:R-:W-:Y:S02]  /*6af0*/  SEL R6, RZ, 0x1fffe, P3 ;  /* 0x0001fffeff067807 */ /* 0x000fe40001800000 */
[----:B------:R-:W-:Y:S01]  /*6b00*/  ISETP.GE.U32.AND P6, PT, R5, 0x7fffff50, PT ;  /* 0x7fffff500500780c */ /* 0x000fe20003fc6070 */
[----:B------:R-:W-:Y:S01]  /*6b10*/  VIADD R5, R24, 0xffffff82 ;  /* 0xffffff8218057836 */ /* 0x000fe20000000000 */
[----:B------:R-:W-:Y:S02]  /*6b20*/  SEL R8, RZ, 0x1, P2 ;  /* 0x00000001ff087807 */ /* 0x000fe40001000000 */
[----:B------:R-:W-:Y:S02]  /*6b30*/  ISETP.GE.U32.AND P3, PT, R7, 0x7fffff4e, PT ;  /* 0x7fffff4e0700780c */ /* 0x000fe40003f66070 */
[----:B------:R-:W-:Y:S01]  /*6b40*/  ISETP.GE.U32.AND P2, PT, R4, 0x7fffff42, PT ;  /* 0x7fffff420400780c */ /* 0x000fe20003f46070 */
[----:B------:R-:W-:Y:S01]  /*6b50*/  VIADD R4, R24, 0xffffff83 ;  /* 0xffffff8318047836 */ /* 0x000fe20000000000 */
[----:B------:R-:W-:-:S02]  /*6b60*/  SEL R7, RZ, 0x1fffe, P3 ;  /* 0x0001fffeff077807 */ /* 0x000fc40001800000 */
[----:B------:R-:W-:Y:S02]  /*6b70*/  ISETP.GE.U32.AND P3, PT, R5, 0x7fffff43, PT ;  /* 0x7fffff430500780c */ /* 0x000fe40003f66070 */
[----:B------:R-:W-:Y:S02]  /*6b80*/  SEL R12, RZ, 0x4, P4 ;  /* 0x00000004ff0c7807 */ /* 0x000fe40002000000 */
[----:B------:R-:W-:Y:S01]  /*6b90*/  ISETP.GE.U32.AND P4, PT, R4, 0x7fffff44, PT ;  /* 0x7fffff440400780c */ /* 0x000fe20003f86070 */
[----:B------:R-:W-:Y:S01]  /*6ba0*/  IMAD.IADD R4, R13, 0x1, R6 ;  /* 0x000000010d047824 */ /* 0x000fe200078e0206 */
[----:B------:R-:W-:Y:S01]  /*6bb0*/  SEL R5, RZ, 0x1, P5 ;  /* 0x00000001ff057807 */ /* 0x000fe20002800000 */
[----:B------:R-:W-:Y:S01]  /*6bc0*/  VIADD R6, R24, 0xffffff84 ;  /* 0xffffff8418067836 */ /* 0x000fe20000000000 */
[----:B------:R-:W-:Y:S02]  /*6bd0*/  SEL R11, RZ, 0x7fff8, P6 ;  /* 0x0007fff8ff0b7807 */ /* 0x000fe40003000000 */
[----:B------:R-:W-:Y:S01]  /*6be0*/  LOP3.LUT R4, R4, 0x3, RZ, 0xc0, !PT ;  /* 0x0000000304047812 */ /* 0x000fe200078ec0ff */
[----:B------:R-:W-:Y:S01]  /*6bf0*/  IMAD.IADD R5, R5, 0x1, R14 ;  /* 0x0000000105057824 */ /* 0x000fe200078e020e */
[----:B------:R-:W-:Y:S01]  /*6c00*/  ISETP.GE.U32.AND P6, PT, R6, 0x7fffff45, PT ;  /* 0x7fffff450600780c */ /* 0x000fe20003fc6070 */
[----:B------:R-:W-:Y:S01]  /*6c10*/  IMAD.IADD R6, R8, 0x1, R7 ;  /* 0x0000000108067824 */ /* 0x000fe200078e0207 */
[----:B------:R-:W-:-:S02]  /*6c20*/  IADD3 R9, PT, PT, R4, R9, R10 ;  /* 0x0000000904097210 */ /* 0x000fc40007ffe00a */
[----:B------:R-:W-:Y:S02]  /*6c30*/  LOP3.LUT R5, R5, 0x3, RZ, 0xc0, !PT ;  /* 0x0000000305057812 */ /* 0x000fe400078ec0ff */
[----:B------:R-:W-:Y:S02]  /*6c40*/  SEL R4, RZ, 0x1fffe, P2 ;  /* 0x0001fffeff047807 */ /* 0x000fe40001000000 */
[----:B------:R-:W-:Y:S02]  /*6c50*/  ISETP.GE.U32.AND P2, PT, R22, 0x7fffff41, PT ;  /* 0x7fffff411600780c */ /* 0x000fe40003f46070 */
[----:B------:R-:W-:Y:S02]  /*6c60*/  IADD3 R15, PT, PT, R5, R15, R16 ;  /* 0x0000000f050f7210 */ /* 0x000fe40007ffe010 */
[----:B------:R-:W-:Y:S01]  /*6c70*/  LOP3.LUT R5, R6, 0x3, RZ, 0xc0, !PT ;  /* 0x0000000306057812 */ /* 0x000fe200078ec0ff */
[----:B------:R-:W-:Y:S01]  /*6c80*/  VIADD R7, R24, 0xffffff85 ;  /* 0xffffff8518077836 */ /* 0x000fe20000000000 */
[----:B------:R-:W-:-:S02]  /*6c90*/  SEL R6, RZ, 0x1, P2 ;  /* 0x00000001ff067807 */ /* 0x000fc40001000000 */
[----:B------:R-:W-:Y:S01]  /*6ca0*/  IADD3 R20, PT, PT, R5, R11, R12 ;  /* 0x0000000b05147210 */ /* 0x000fe20007ffe00c */
[----:B------:R-:W-:Y:S01]  /*6cb0*/  VIADD R5, R24, 0xffffff86 ;  /* 0xffffff8618057836 */ /* 0x000fe20000000000 */
[----:B------:R-:W-:Y:S01]  /*6cc0*/  SEL R8, RZ, 0x4, P3 ;  /* 0x00000004ff087807 */ /* 0x000fe20001800000 */
[----:B------:R-:W-:Y:S01]  /*6cd0*/  IMAD.IADD R6, R6, 0x1, R4 ;  /* 0x0000000106067824 */ /* 0x000fe200078e0204 */
[----:B------:R-:W-:Y:S02]  /*6ce0*/  ISETP.GE.U32.AND P3, PT, R7, 0x7fffff46, PT ;  /* 0x7fffff460700780c */ /* 0x000fe40003f66070 */
[----:B------:R-:W-:Y:S01]  /*6cf0*/  SEL R7, RZ, 0x7fff8, P4 ;  /* 0x0007fff8ff077807 */ /* 0x000fe20002000000 */
[----:B------:R-:W-:Y:S01]  /*6d00*/  VIADD R10, R24, 0xffffff87 ;  /* 0xffffff87180a7836 */ /* 0x000fe20000000000 */
[----:B------:R-:W-:Y:S02]  /*6d10*/  ISETP.GE.U32.AND P4, PT, R5, 0x7fffff47, PT ;  /* 0x7fffff470500780c */ /* 0x000fe40003f86070 */
[----:B------:R-:W-:-:S02]  /*6d20*/  SEL R5, RZ, 0x1, P6 ;  /* 0x00000001ff057807 */ /* 0x000fc40003000000 */
[----:B------:R-:W-:Y:S02]  /*6d30*/  SEL R4, RZ, 0x1fffe, P3 ;  /* 0x0001fffeff047807 */ /* 0x000fe40001800000 */
[----:B------:R-:W-:Y:S02]  /*6d40*/  LOP3.LUT R6, R6, 0x3, RZ, 0xc0, !PT ;  /* 0x0000000306067812 */ /* 0x000fe400078ec0ff */
[----:B------:R-:W-:Y:S01]  /*6d50*/  ISETP.GE.U32.AND P6, PT, R10, 0x7fffff48, PT ;  /* 0x7fffff480a00780c */ /* 0x000fe20003fc6070 */
[----:B------:R-:W-:Y:S01]  /*6d60*/  IMAD.IADD R4, R5, 0x1, R4 ;  /* 0x0000000105047824 */ /* 0x000fe200078e0204 */
[----:B------:R-:W-:Y:S01]  /*6d70*/  IADD3 R13, PT, PT, R6, R7, R8 ;  /* 0x00000007060d7210 */ /* 0x000fe20007ffe008 */
[C---:B------:R-:W-:Y:S02]  /*6d80*/  VIADD R7, R24.reuse, 0xffffff9a ;  /* 0xffffff9a18077836 */ /* 0x040fe40000000000 */
[C---:B------:R-:W-:Y:S01]  /*6d90*/  VIADD R10, R24.reuse, 0xffffff98 ;  /* 0xffffff98180a7836 */ /* 0x040fe20000000000 */
[----:B------:R-:W-:Y:S01]  /*6da0*/  SEL R6, RZ, 0x4, P4 ;  /* 0x00000004ff067807 */ /* 0x000fe20002000000 */
[----:B------:R-:W-:Y:S01]  /*6db0*/  VIADD R8, R24, 0xffffff99 ;  /* 0xffffff9918087836 */ /* 0x000fe20000000000 */
[----:B------:R-:W-:-:S02]  /*6dc0*/  LOP3.LUT R4, R4, 0x3, RZ, 0xc0, !PT ;  /* 0x0000000304047812 */ /* 0x000fc400078ec0ff */
[----:B------:R-:W-:Y:S02]  /*6dd0*/  SEL R5, RZ, 0x7fff8, P6 ;  /* 0x0007fff8ff057807 */ /* 0x000fe40003000000 */
[----:B------:R-:W-:Y:S01]  /*6de0*/  ISETP.GE.U32.AND P4, PT, R7, 0x7fffff5b, PT ;  /* 0x7fffff5b0700780c */ /* 0x000fe20003f86070 */
[----:B------:R-:W-:Y:S01]  /*6df0*/  VIADD R7, R24, 0xffffff9c ;  /* 0xffffff9c18077836 */ /* 0x000fe20000000000 */
[----:B------:R-:W-:Y:S02]  /*6e00*/  ISETP.GE.U32.AND P3, PT, R10, 0x7fffff59, PT ;  /* 0x7fffff590a00780c */ /* 0x000fe40003f66070 */
[----:B------:R-:W-:Y:S02]  /*6e10*/  ISETP.GE.U32.AND P6, PT, R8, 0x7fffff5a, PT ;  /* 0x7fffff5a0800780c */ /* 0x000fe40003fc6070 */
[----:B------:R-:W-:Y:S01]  /*6e20*/  IADD3 R14, PT, PT, R4, R5, R6 ;  /* 0x00000005040e7210 */ /* 0x000fe20007ffe006 */
[----:B------:R-:W-:Y:S01]  /*6e30*/  VIADD R6, R24, 0xffffff9d ;  /* 0xffffff9d18067836 */ /* 0x000fe20000000000 */
[----:B------:R-:W-:-:S02]  /*6e40*/  SEL R5, RZ, 0x1, P3 ;  /* 0x00000001ff057807 */ /* 0x000fc40001800000 */
[----:B------:R-:W-:Y:S01]  /*6e50*/  ISETP.GE.U32.AND P3, PT, R7, 0x7fffff5d, PT ;  /* 0x7fffff5d0700780c */ /* 0x000fe20003f66070 */
[----:B------:R-:W-:Y:S01]  /*6e60*/  VIADD R7, R24, 0xffffff9b ;  /* 0xffffff9b18077836 */ /* 0x000fe20000000000 */
[----:B------:R-:W-:Y:S02]  /*6e70*/  SEL R4, RZ, 0x1fffe, P6 ;  /* 0x0001fffeff047807 */ /* 0x000fe40003000000 */
[----:B------:R-:W-:Y:S02]  /*6e80*/  ISETP.GE.U32.AND P6, PT, R6, 0x7fffff5e, PT ;  /* 0x7fffff5e0600780c */ /* 0x000fe40003fc6070 */
[----:B------:R-:W-:Y:S01]  /*6e90*/  SEL R6, RZ, 0x1, P3 ;  /* 0x00000001ff067807 */ /* 0x000fe20001800000 */
[----:B------:R-:W-:Y:S01]  /*6ea0*/  IMAD.IADD R5, R5, 0x1, R4 ;  /* 0x0000000105057824 */ /* 0x000fe200078e0204 */
[----:B------:R-:W-:Y:S01]  /*6eb0*/  ISETP.GE.U32.AND P3, PT, R7, 0x7fffff5c, PT ;  /* 0x7fffff5c0700780c */ /* 0x000fe20003f66070 */
[C---:B------:R-:W-:Y:S01]  /*6ec0*/  VIADD R7, R24.reuse, 0xffffff9e ;  /* 0xffffff9e18077836 */ /* 0x040fe20000000000 */
[----:B------:R-:W-:Y:S01]  /*6ed0*/  SEL R4, RZ, 0x1fffe, P6 ;  /* 0x0001fffeff047807 */ /* 0x000fe20003000000 */
[----:B------:R-:W-:-:S03]  /*6ee0*/  VIADD R8, R24, 0xffffff9f ;  /* 0xffffff9f18087836 */ /* 0x000fc60000000000 */
[----:B------:R-:W-:Y:S01]  /*6ef0*/  ISETP.GE.U32.AND P6, PT, R7, 0x7fffff5f, PT ;  /* 0x7fffff5f0700780c */ /* 0x000fe20003fc6070 */
[----:B------:R-:W-:Y:S01]  /*6f00*/  IMAD.IADD R7, R6, 0x1, R4 ;  /* 0x0000000106077824 */ /* 0x000fe200078e0204 */
[----:B------:R-:W-:Y:S02]  /*6f10*/  LOP3.LUT R4, R5, 0x3, RZ, 0xc0, !PT ;  /* 0x0000000305047812 */ /* 0x000fe400078ec0ff */
[----:B------:R-:W-:Y:S02]  /*6f20*/  SEL R6, RZ, 0x4, P4 ;  /* 0x00000004ff067807 */ /* 0x000fe40002000000 */
[----:B------:R-:W-:Y:S02]  /*6f30*/  SEL R5, RZ, 0x7fff8, P3 ;  /* 0x0007fff8ff057807 */ /* 0x000fe40001800000 */
[----:B------:R-:W-:Y:S02]  /*6f40*/  ISETP.GE.U32.AND P3, PT, R8, 0x7fffff60, PT ;  /* 0x7fffff600800780c */ /* 0x000fe40003f66070 */
[----:B------:R-:W-:-:S02]  /*6f50*/  IADD3 R16, PT, PT, R4, R5, R6 ;  /* 0x0000000504107210 */ /* 0x000fc40007ffe006 */
[----:B------:R-:W-:Y:S02]  /*6f60*/  SEL R6, RZ, 0x4, P6 ;  /* 0x00000004ff067807 */ /* 0x000fe40003000000 */
[----:B------:R-:W-:Y:S02]  /*6f70*/  LOP3.LUT R4, R7, 0x3, RZ, 0xc0, !PT ;  /* 0x0000000307047812 */ /* 0x000fe400078ec0ff */
[----:B------:R-:W-:-:S04]  /*6f80*/  SEL R5, RZ, 0x7fff8, P3 ;  /* 0x0007fff8ff057807 */ /* 0x000fc80001800000 */
[----:B------:R-:W-:Y:S01]  /*6f90*/  IADD3 R19, PT, PT, R4, R5, R6 ;  /* 0x0000000504137210 */ /* 0x000fe20007ffe006 */
[C---:B------:R-:W-:Y:S02]  /*6fa0*/  VIADD R4, R24.reuse, 0xffffff90 ;  /* 0xffffff9018047836 */ /* 0x040fe40000000000 */
[C---:B------:R-:W-:Y:S02]  /*6fb0*/  VIADD R5, R24.reuse, 0xffffff91 ;  /* 0xffffff9118057836 */ /* 0x040fe40000000000 */
[----:B------:R-:W-:Y:S01]  /*6fc0*/  VIADD R6, R24, 0xffffff92 ;  /* 0xffffff9218067836 */ /* 0x000fe20000000000 */
[----:B------:R-:W-:Y:S01]  /*6fd0*/  ISETP.GE.U32.AND P3, PT, R4, 0x7fffff51, PT ;  /* 0x7fffff510400780c */ /* 0x000fe20003f66070 */
[----:B------:R-:W-:Y:S01]  /*6fe0*/  IMAD.SHL.U32 R4, R18, 0x100, RZ ;  /* 0x0000010012047824 */ /* 0x000fe200078e00ff */
[----:B------:R-:W-:Y:S02]  /*6ff0*/  ISETP.GE.U32.AND P4, PT, R5, 0x7fffff52, PT ;  /* 0x7fffff520500780c */ /* 0x000fe40003f86070 */
[----:B------:R-:W-:-:S02]  /*7000*/  LOP3.LUT R5, R15, 0xf, RZ, 0xc0, !PT ;  /* 0x0000000f0f057812 */ /* 0x000fc400078ec0ff */
[----:B------:R-:W-:Y:S02]  /*7010*/  ISETP.GE.U32.AND P6, PT, R6, 0x7fffff53, PT ;  /* 0x7fffff530600780c */ /* 0x000fe40003fc6070 */
[----:B------:R-:W-:Y:S01]  /*7020*/  LOP3.LUT R4, R4, 0xf00, RZ, 0xe2, !PT ;  /* 0x00000f0004047812 */ /* 0x000fe200078ee2ff */
[----:B------:R-:W-:Y:S02]  /*7030*/  IMAD R6, R9, 0x10, R5 ;  /* 0x0000001009067824 */ /* 0x000fe400078e0205 */
[----:B------:R-:W-:Y:S01]  /*7040*/  VIADD R8, R24, 0xffffff93 ;  /* 0xffffff9318087836 */ /* 0x000fe20000000000 */
[----:B------:R-:W-:Y:S01]  /*7050*/  SEL R7, RZ, 0x1, P3 ;  /* 0x00000001ff077807 */ /* 0x000fe20001800000 */
[----:B------:R-:W-:Y:S01]  /*7060*/  IMAD R5, R17, 0x1000, R4 ;  /* 0x0000100011057824 */ /* 0x000fe200078e0204 */
[----:B------:R-:W-:Y:S02]  /*7070*/  LOP3.LUT R4, R6, 0xff, RZ, 0xc0, !PT ;  /* 0x000000ff06047812 */ /* 0x000fe400078ec0ff */
[----:B------:R-:W-:Y:S01]  /*7080*/  ISETP.GE.U32.AND P3, PT, R8, 0x7fffff54, PT ;  /* 0x7fffff540800780c */ /* 0x000fe20003f66070 */
[----:B------:R-:W-:Y:S01]  /*7090*/  VIADD R8, R24, 0xffffff94 ;  /* 0xffffff9418087836 */ /* 0x000fe20000000000 */
[----:B------:R-:W-:Y:S01]  /*70a0*/  SEL R6, RZ, 0x1fffe, P4 ;  /* 0x0001fffeff067807 */ /* 0x000fe20002000000 */
[----:B------:R-:W-:-:S02]  /*70b0*/  IMAD.IADD R4, R5, 0x1, R4 ;  /* 0x0000000105047824 */ /* 0x000fc400078e0204 */
[----:B------:R-:W-:Y:S01]  /*70c0*/  VIADD R5, R24, 0xffffff96 ;  /* 0xffffff9618057836 */ /* 0x000fe20000000000 */
[----:B------:R-:W-:Y:S01]  /*70d0*/  ISETP.GE.U32.AND P4, PT, R8, 0x7fffff55, PT ;  /* 0x7fffff550800780c */ /* 0x000fe20003f86070 */
[C---:B------:R-:W-:Y:S01]  /*70e0*/  VIADD R8, R24.reuse, 0xffffff95 ;  /* 0xffffff9518087836 */ /* 0x040fe20000000000 */
[----:B------:R-:W-:Y:S02]  /*70f0*/  SEL R10, RZ, 0x7fff8, P3 ;  /* 0x0007fff8ff0a7807 */ /* 0x000fe40001800000 */
[----:B------:R-:W-:Y:S01]  /*7100*/  ISETP.GE.U32.AND P3, PT, R5, 0x7fffff57, PT ;  /* 0x7fffff570500780c */ /* 0x000fe20003f66070 */
[----:B------:R-:W-:Y:S01]  /*7110*/  VIADD R5, R24, 0xffffff97 ;  /* 0xffffff9718057836 */ /* 0x000fe20000000000 */
[----:B------:R-:W-:Y:S02]  /*7120*/  SEL R11, RZ, 0x4, P6 ;  /* 0x00000004ff0b7807 */ /* 0x000fe40003000000 */
[----:B------:R-:W-:Y:S02]  /*7130*/  ISETP.GE.U32.AND P6, PT, R8, 0x7fffff56, PT ;  /* 0x7fffff560800780c */ /* 0x000fe40003fc6070 */
[----:B------:R-:W-:Y:S01]  /*7140*/  LOP3.LUT R4, R4, 0xffff, RZ, 0xc0, !PT ;  /* 0x0000ffff04047812 */ /* 0x000fe200078ec0ff */
[----:B------:R-:W-:Y:S01]  /*7150*/  IMAD.IADD R6, R7, 0x1, R6 ;  /* 0x0000000107067824 */ /* 0x000fe200078e0206 */
[----:B------:R-:W-:-:S02]  /*7160*/  SEL R9, RZ, 0x1, P4 ;  /* 0x00000001ff097807 */ /* 0x000fc40002000000 */
[----:B------:R-:W-:Y:S02]  /*7170*/  ISETP.GE.U32.AND P4, PT, R5, 0x7fffff58, PT ;  /* 0x7fffff580500780c */ /* 0x000fe40003f86070 */
[----:B------:R-:W-:Y:S02]  /*7180*/  SEL R7, RZ, 0x1fffe, P6 ;  /* 0x0001fffeff077807 */ /* 0x000fe40003000000 */
[----:B------:R-:W-:Y:S02]  /*7190*/  SHF.R.U32.HI R5, RZ, 0xf, R4 ;  /* 0x0000000fff057819 */ /* 0x000fe40000011604 */
[----:B------:R-:W-:Y:S01]  /*71a0*/  LOP3.LUT R8, R6, 0x3, RZ, 0xc0, !PT ;  /* 0x0000000306087812 */ /* 0x000fe200078ec0ff */
[----:B------:R-:W-:Y:S01]  /*71b0*/  IMAD.IADD R6, R9, 0x1, R7 ;  /* 0x0000000109067824 */ /* 0x000fe200078e0207 */
[----:B------:R-:W-:Y:S02]  /*71c0*/  LOP3.LUT P6, RZ, R5, 0x1, RZ, 0xc0, !PT ;  /* 0x0000000105ff7812 */ /* 0x000fe400078cc0ff */
[----:B------:R-:W-:-:S02]  /*71d0*/  IADD3 R11, PT, PT, R8, R10, R11 ;  /* 0x0000000a080b7210 */ /* 0x000fc40007ffe00b */
[----:B------:R-:W-:Y:S02]  /*71e0*/  SEL R10, RZ, 0x4, P3 ;  /* 0x00000004ff0a7807 */ /* 0x000fe40001800000 */
[----:B------:R-:W-:Y:S02]  /*71f0*/  SEL R9, RZ, 0x7fff8, P4 ;  /* 0x0007fff8ff097807 */ /* 0x000fe40002000000 */
[----:B------:R-:W-:Y:S01]  /*7200*/  LOP3.LUT R8, R6, 0x3, RZ, 0xc0, !PT ;  /* 0x0000000306087812 */ /* 0x000fe200078ec0ff */
[----:B------:R-:W-:-:S03]  /*7210*/  IMAD.WIDE R6, R186, 0x4, R38 ;  /* 0x00000004ba067825 */ /* 0x000fc600078e0226 */
[----:B------:R-:W-:Y:S01]  /*7220*/  IADD3 R12, PT, PT, R8, R9, R10 ;  /* 0x00000009080c7210 */ /* 0x000fe20007ffe00a */
[C---:B------:R-:W-:Y:S01]  /*7230*/  IMAD.WIDE R8, R186.reuse, 0x4, R28 ;  /* 0x00000004ba087825 */ /* 0x040fe200078e021c */
[----:B------:R1:W-:Y:S04]  /*7240*/  LDGSTS.E [R68+0x40], desc[UR24][R6.64], P6 ;  /* 0x0004000006447fae */ /* 0x0003e8000b1a1018 */
[----:B------:R-:W2:Y:S01]  /*7250*/  LDL.LU.64 R28, [R1+0x80] ;  /* 0x00008000011c7983 */ /* 0x000ea20000300a00 */
[----:B-1----:R-:W-:-:S03]  /*7260*/  IMAD.WIDE R6, R186, 0x4, R26 ;  /* 0x00000004ba067825 */ /* 0x002fc600078e021a */
[----:B------:R-:W3:Y:S01]  /*7270*/  LDL.LU.64 R26, [R1+0x78] ;  /* 0x00007800011a7983 */ /* 0x000ee20000300a00 */
[----:B------:R-:W-:-:S03]  /*7280*/  SHF.R.U32.HI R5, RZ, 0xe, R4 ;  /* 0x0000000eff057819 */ /* 0x000fc60000011604 */
[----:B------:R-:W4:Y:S01]  /*7290*/  LDL.LU.64 R40, [R1+0x70] ;  /* 0x0000700001287983 */ /* 0x000f220000300a00 */
[----:B------:R-:W-:Y:S02]  /*72a0*/  LOP3.LUT P3, RZ, R5, 0x1, RZ, 0xc0, !PT ;  /* 0x0000000105ff7812 */ /* 0x000fe4000786c0ff */
[--C-:B------:R-:W-:Y:S01]  /*72b0*/  SHF.R.U32.HI R5, RZ, 0xd, R4.reuse ;  /* 0x0000000dff057819 */ /* 0x100fe20000011604 */
[----:B------:R-:W5:Y:S03]  /*72c0*/  LDL.LU.64 R38, [R1+0x68] ;  /* 0x0000680001267983 */ /* 0x000f660000300a00 */
[----:B------:R-:W-:Y:S02]  /*72d0*/  LOP3.LUT P4, RZ, R5, 0x1, RZ, 0xc0, !PT ;  /* 0x0000000105ff7812 */ /* 0x000fe4000788c0ff */
[----:B------:R-:W-:-:S04]  /*72e0*/  SHF.R.U32.HI R5, RZ, 0xc, R4 ;  /* 0x0000000cff057819 */ /* 0x000fc80000011604 */
[----:B------:R-:W-:Y:S01]  /*72f0*/  LOP3.LUT P6, RZ, R5, 0x1, RZ, 0xc0, !PT ;  /* 0x0000000105ff7812 */ /* 0x000fe200078cc0ff */
[----:B------:R1:W-:Y:S01]  /*7300*/  LDGSTS.E [R68+0x44], desc[UR24][R8.64], P3 ;  /* 0x0004400008447fae */ /* 0x0003e200099a1018 */
[----:B------:R-:W-:-:S04]  /*7310*/  SHF.R.U32.HI R5, RZ, 0xb, R4 ;  /* 0x0000000bff057819 */ /* 0x000fc80000011604 */
[----:B------:R-:W-:Y:S01]  /*7320*/  LOP3.LUT P3, RZ, R5, 0x1, RZ, 0xc0, !PT ;  /* 0x0000000105ff7812 */ /* 0x000fe2000786c0ff */
[----:B------:R1:W-:Y:S01]  /*7330*/  LDGSTS.E [R68+0x48], desc[UR24][R6.64], P4 ;  /* 0x0004800006447fae */ /* 0x0003e2000a1a1018 */
[----:B------:R-:W-:-:S04]  /*7340*/  SHF.R.U32.HI R5, RZ, 0xa, R4 ;  /* 0x0000000aff057819 */ /* 0x000fc80000011604 */
[----:B------:R-:W-:Y:S01]  /*7350*/  LOP3.LUT P4, RZ, R5, 0x1, RZ, 0xc0, !PT ;  /* 0x0000000105ff7812 */ /* 0x000fe2000788c0ff */
[C---:B-1----:R-:W-:Y:S02]  /*7360*/  IMAD.WIDE R8, R186.reuse, 0x4, R36 ;  /* 0x00000004ba087825 */ /* 0x042fe400078e0224 */
[----:B------:R-:W4:Y:S02]  /*7370*/  LDL.LU.64 R36, [R1+0x60] ;  /* 0x0000600001247983 */ /* 0x000f240000300a00 */
[----:B------:R-:W-:Y:S02]  /*7380*/  IMAD.WIDE R6, R186, 0x4, R34 ;  /* 0x00000004ba067825 */ /* 0x000fe400078e0222 */
[----:B------:R1:W-:Y:S04]  /*7390*/  LDGSTS.E [R68+0x4c], desc[UR24][R8.64], P6 ;  /* 0x0004c00008447fae */ /* 0x0003e8000b1a1018 */
[----:B------:R-:W5:Y:S04]  /*73a0*/  LDL.LU.64 R34, [R1+0x58] ;  /* 0x0000580001227983 */ /* 0x000f680000300a00 */
[----:B------:R1:W-:Y:S02]  /*73b0*/  LDGSTS.E [R68+0x50], desc[UR24][R6.64], P3 ;  /* 0x0005000006447fae */ /* 0x0003e400099a1018 */
[----:B-1----:R-:W-:Y:S01]  /*73c0*/  IMAD.SHL.U32 R8, R21, 0x100, RZ ;  /* 0x0000010015087824 */ /* 0x002fe200078e00ff */
[----:B------:R-:W-:-:S02]  /*73d0*/  LOP3.LUT R11, R11, 0xf, RZ, 0xc0, !PT ;  /* 0x0000000f0b0b7812 */ /* 0x000fc400078ec0ff */
[----:B------:R-:W-:Y:S01]  /*73e0*/  SHF.R.U32.HI R9, RZ, 0x7, R4 ;  /* 0x00000007ff097819 */ /* 0x000fe20000011604 */
[----:B------:R-:W-:Y:S01]  /*73f0*/  IMAD.WIDE R6, R186, 0x4, R30 ;  /* 0x00000004ba067825 */ /* 0x000fe200078e021e */
[----:B------:R-:W-:Y:S01]  /*7400*/  LOP3.LUT R8, R8, 0xf00, RZ, 0xe2, !PT ;  /* 0x00000f0008087812 */ /* 0x000fe200078ee2ff */
[----:B------:R-:W5:Y:S01]  /*7410*/  LDL.LU.64 R30, [R1+0x50] ;  /* 0x00005000011e7983 */ /* 0x000f620000300a00 */
[----:B------:R-:W-:-:S03]  /*7420*/  LOP3.LUT R10, R13, 0xf, RZ, 0xc0, !PT ;  /* 0x0000000f0d0a7812 */ /* 0x000fc600078ec0ff */
[----:B------:R2:W-:Y:S01]  /*7430*/  LDGSTS.E [R68+0x54], desc[UR24][R6.64], P4 ;  /* 0x0005400006447fae */ /* 0x0005e2000a1a1018 */
[----:B------:R-:W-:Y:S01]  /*7440*/  IMAD R13, R12, 0x10, R11 ;  /* 0x000000100c0d7824 */ /* 0x000fe200078e020b */
[----:B------:R-:W-:Y:S01]  /*7450*/  LOP3.LUT P4, RZ, R9, 0x1, RZ, 0xc0, !PT ;  /* 0x0000000109ff7812 */ /* 0x000fe2000788c0ff */
[----:B------:R-:W-:Y:S02]  /*7460*/  IMAD R11, R20, 0x1000, R8 ;  /* 0x00001000140b7824 */ /* 0x000fe400078e0208 */
[C---:B--2---:R-:W-:Y:S02]  /*7470*/  IMAD.WIDE R6, R186.reuse, 0x4, R28 ;  /* 0x00000004ba067825 */ /* 0x044fe400078e021c */
[----:B------:R-:W2:Y:S02]  /*7480*/  LDL.LU.64 R28, [R1+0x48] ;  /* 0x00004800011c7983 */ /* 0x000ea40000300a00 */
[----:B---3--:R-:W-:Y:S02]  /*7490*/  IMAD.WIDE R8, R186, 0x4, R26 ;  /* 0x00000004ba087825 */ /* 0x008fe400078e021a */
[----:B------:R-:W3:Y:S01]  /*74a0*/  LDL.LU.64 R26, [R1+0x40] ;  /* 0x00004000011a7983 */ /* 0x000ee20000300a00 */
[----:B------:R-:W-:Y:S01]  /*74b0*/  SHF.R.U32.HI R5, RZ, 0x8, R4 ;  /* 0x00000008ff057819 */ /* 0x000fe20000011604 */
[----:B------:R-:W-:Y:S01]  /*74c0*/  IMAD R14, R14, 0x10, R10 ;  /* 0x000000100e0e7824 */ /* 0x000fe200078e020a */
[----:B------:R-:W-:-:S02]  /*74d0*/  SHF.R.U32.HI R10, RZ, 0x9, R4 ;  /* 0x00000009ff0a7819 */ /* 0x000fc40000011604 */
[----:B------:R-:W-:Y:S01]  /*74e0*/  LOP3.LUT P3, RZ, R5, 0x1, RZ, 0xc0, !PT ;  /* 0x0000000105ff7812 */ /* 0x000fe2000786c0ff */
[----:B------:R-:W-:Y:S01]  /*74f0*/  IMAD.SHL.U32 R5, R16, 0x100, RZ ;  /* 0x0000010010057824 */ /* 0x000fe200078e00ff */
[----:B------:R-:W-:-:S04]  /*7500*/  LOP3.LUT P6, RZ, R10, 0x1, RZ, 0xc0, !PT ;  /* 0x000000010aff7812 */ /* 0x000fc800078cc0ff */
[----:B------:R-:W-:-:S05]  /*7510*/  LOP3.LUT R5, R5, 0xf00, RZ, 0xe2, !PT ;  /* 0x00000f0005057812 */ /* 0x000fca00078ee2ff */
[----:B------:R-:W-:Y:S01]  /*7520*/  IMAD R12, R19, 0x1000, R5 ;  /* 0x00001000130c7824 */ /* 0x000fe200078e0205 */
[----:B------:R-:W-:-:S03]  /*7530*/  SHF.R.U32.HI R5, RZ, 0x6, R4 ;  /* 0x00000006ff057819 */ /* 0x000fc60000011604 */
[----:B------:R4:W-:Y:S01]  /*7540*/  LDGSTS.E [R68+0x58], desc[UR24][R6.64], P6 ;  /* 0x0005800006447fae */ /* 0x0009e2000b1a1018 */
[----:B------:R-:W-:Y:S02]  /*7550*/  LOP3.LUT P6, RZ, R5, 0x1, RZ, 0xc0, !PT ;  /* 0x0000000105ff7812 */ /* 0x000fe400078cc0ff */
[--C-:B------:R-:W-:Y:S01]  /*7560*/  SHF.R.U32.HI R10, RZ, 0x5, R4.reuse ;  /* 0x00000005ff0a7819 */ /* 0x100fe20000011604 */
[----:B------:R1:W-:Y:S01]  /*7570*/  LDGSTS.E [R68+0x5c], desc[UR24][R8.64], P3 ;  /* 0x0005c00008447fae */ /* 0x0003e200099a1018 */
[----:B------:R-:W-:Y:S02]  /*7580*/  SHF.R.U32.HI R5, RZ, 0x4, R4 ;  /* 0x00000004ff057819 */ /* 0x000fe40000011604 */
[----:B------:R-:W-:Y:S01]  /*7590*/  LOP3.LUT P3, RZ, R10, 0x1, RZ, 0xc0, !PT ;  /* 0x000000010aff7812 */ /* 0x000fe2000786c0ff */
[----:B----4-:R-:W-:Y:S01]  /*75a0*/  IMAD.WIDE R6, R186, 0x4, R40 ;  /* 0x00000004ba067825 */ /* 0x010fe200078e0228 */
[----:B------:R-:W-:Y:S02]  /*75b0*/  SHF.R.U32.HI R10, RZ, 0x3, R4 ;  /* 0x00000003ff0a7819 */ /* 0x000fe40000011604 */
[----:B-1----:R-:W-:-:S02]  /*75c0*/  LOP3.LUT R8, R14, 0xff, RZ, 0xc0, !PT ;  /* 0x000000ff0e087812 */ /* 0x002fc400078ec0ff */
[----:B------:R5:W-:Y:S01]  /*75d0*/  LDGSTS.E [R68+0x60], desc[UR24][R6.64], P4 ;  /* 0x0006000006447fae */ /* 0x000be2000a1a1018 */
[----:B------:R-:W-:Y:S02]  /*75e0*/  LOP3.LUT P4, RZ, R5, 0x1, RZ, 0xc0, !PT ;  /* 0x0000000105ff7812 */ /* 0x000fe4000788c0ff */
[----:B------:R-:W-:Y:S01]  /*75f0*/  LOP3.LUT R5, R13, 0xff, RZ, 0xc0, !PT ;  /* 0x000000ff0d057812 */ /* 0x000fe200078ec0ff */
[----:B------:R-:W-:Y:S02]  /*7600*/  IMAD.IADD R11, R11, 0x1, R8 ;  /* 0x000000010b0b7824 */ /* 0x000fe400078e0208 */
[----:B------:R-:W-:-:S04]  /*7610*/  IMAD.WIDE R8, R186, 0x4, R36 ;  /* 0x00000004ba087825 */ /* 0x000fc800078e0224 */
[----:B-----5:R-:W-:-:S05]  /*7620*/  IMAD.WIDE R6, R186, 0x4, R38 ;  /* 0x00000004ba067825 */ /* 0x020fca00078e0226 */
[----:B------:R1:W-:Y:S01]  /*7630*/  LDGSTS.E [R68+0x64], desc[UR24][R6.64], P6 ;  /* 0x0006400006447fae */ /* 0x0003e2000b1a1018 */
[----:B------:R-:W-:Y:S02]  /*7640*/  LOP3.LUT P6, RZ, R10, 0x1, RZ, 0xc0, !PT ;  /* 0x000000010aff7812 */ /* 0x000fe400078cc0ff */
[----:B------:R-:W-:Y:S01]  /*7650*/  SHF.R.U32.HI R10, RZ, 0x2, R4 ;  /* 0x00000002ff0a7819 */ /* 0x000fe20000011604 */
[----:B------:R-:W-:Y:S01]  /*7660*/  IMAD.IADD R5, R12, 0x1, R5 ;  /* 0x000000010c057824 */ /* 0x000fe200078e0205 */
[----:B------:R4:W-:Y:S02]  /*7670*/  LDGSTS.E [R68+0x68], desc[UR24][R8.64], P3 ;  /* 0x0006800008447fae */ /* 0x0009e400099a1018 */
[----:B------:R-:W-:Y:S01]  /*7680*/  LOP3.LUT P3, RZ, R10, 0x1, RZ, 0xc0, !PT ;  /* 0x000000010aff7812 */ /* 0x000fe2000786c0ff */
[----:B-1----:R-:W-:Y:S01]  /*7690*/  IMAD.WIDE R6, R186, 0x4, R34 ;  /* 0x00000004ba067825 */ /* 0x002fe200078e0222 */
[----:B----4-:R-:W-:-:S04]  /*76a0*/  SHF.R.U32.HI R8, RZ, 0x1, R4 ;  /* 0x00000001ff087819 */ /* 0x010fc80000011604 */
[----:B------:R1:W-:Y:S01]  /*76b0*/  LDGSTS.E [R68+0x6c], desc[UR24][R6.64], P4 ;  /* 0x0006c00006447fae */ /* 0x0003e2000a1a1018 */
[----:B------:R-:W-:Y:S02]  /*76c0*/  PRMT R4, R11, 0x5410, R5 ;  /* 0x000054100b047816 */ /* 0x000fe40000000005 */
[----:B------:R-:W-:Y:S02]  /*76d0*/  LOP3.LUT P4, RZ, R8, 0x1, RZ, 0xc0, !PT ;  /* 0x0000000108ff7812 */ /* 0x000fe4000788c0ff */
[----:B------:R-:W-:Y:S01]  /*76e0*/  SHF.R.U64 R5, R4, 0x1f, RZ ;  /* 0x0000001f04057819 */ /* 0x000fe200000012ff */
[----:B-1----:R-:W-:-:S05]  /*76f0*/  IMAD.WIDE R6, R186, 0x4, R30 ;  /* 0x00000004ba067825 */ /* 0x002fca00078e021e */
[----:B------:R3:W-:Y:S01]  /*7700*/  LDGSTS.E [R68+0x70], desc[UR24][R6.64], P6 ;  /* 0x0007000006447fae */ /* 0x0007e2000b1a1018 */
[----:B------:R-:W-:Y:S02]  /*7710*/  LOP3.LUT P6, RZ, R5, 0x1, RZ, 0xc0, !PT ;  /* 0x0000000105ff7812 */ /* 0x000fe400078cc0ff */
[----:B------:R-:W-:Y:S01]  /*7720*/  SHF.R.U64 R5, R4, 0x1e, RZ ;  /* 0x0000001e04057819 */ /* 0x000fe200000012ff */
[----:B------:R-:W-:Y:S01]  /*7730*/  IMAD.WIDE R206, R186, 0x4, R206 ;  /* 0x00000004bace7825 */ /* 0x000fe200078e02ce */
[----:B------:R-:W-:-:S03]  /*7740*/  SHF.R.U64 R10, R4, 0x1c, RZ ;  /* 0x0000001c040a7819 */ /* 0x000fc600000012ff */
[----:B------:R-:W-:-:S04]  /*7750*/  IMAD.WIDE R204, R186, 0x4, R204 ;  /* 0x00000004bacc7825 */ /* 0x000fc800078e02cc */
        /* <DEDUP_REMOVED lines=13> */
[C---:B------:R-:W-:Y:S01]  /*7830*/  IMAD.WIDE R172, R186.reuse, 0x4, R172 ;  /* 0x00000004baac7825 */ /* 0x040fe200078e02ac */
[----:B------:R-:W1:Y:S03]  /*7840*/  S2R R23, SR_TID.X ;  /* 0x0000000000177919 */ /* 0x000e660000002100 */
        /* <DEDUP_REMOVED lines=8> */
[----:B------:R-:W-:Y:S01]  /*78d0*/  IMAD.WIDE R154, R186, 0x4, R154 ;  /* 0x00000004ba9a7825 */ /* 0x000fe200078e029a */
[----:B-1----:R-:W-:-:S03]  /*78e0*/  LOP3.LUT R23, R23, 0x3f, RZ, 0xc0, !PT ;  /* 0x0000003f17177812 */ /* 0x002fc600078ec0ff */
[----:B--2---:R-:W-:-:S05]  /*78f0*/  IMAD.WIDE R8, R186, 0x4, R28 ;  /* 0x00000004ba087825 */ /* 0x004fca00078e021c */
[----:B------:R1:W-:Y:S01]  /*7900*/  LDGSTS.E [R68+0x74], desc[UR24][R8.64], P3 ;  /* 0x0007400008447fae */ /* 0x0003e200099a1018 */
[----:B------:R-:W-:Y:S01]  /*7910*/  LOP3.LUT P3, RZ, R5, 0x1, RZ, 0xc0, !PT ;  /* 0x0000000105ff7812 */ /* 0x000fe2000786c0ff */
[----:B---3--:R-:W-:-:S05]  /*7920*/  IMAD.WIDE R6, R186, 0x4, R26 ;  /* 0x00000004ba067825 */ /* 0x008fca00078e021a */
[----:B------:R2:W-:Y:S01]  /*7930*/  LDGSTS.E [R68+0x78], desc[UR24][R6.64], P4 ;  /* 0x0007800006447fae */ /* 0x0005e2000a1a1018 */
[----:B-1----:R-:W-:-:S03]  /*7940*/  SHF.R.U64 R8, R4, 0x1d, RZ ;  /* 0x0000001d04087819 */ /* 0x002fc600000012ff */
[----:B------:R1:W-:Y:S01]  /*7950*/  LDGSTS.E [R68+0x7c], desc[UR24][R206.64], !P5 ;  /* 0x0007c000ce447fae */ /* 0x0003e2000e9a1018 */
[----:B------:R-:W-:Y:S02]  /*7960*/  LOP3.LUT P4, RZ, R8, 0x1, RZ, 0xc0, !PT ;  /* 0x0000000108ff7812 */ /* 0x000fe4000788c0ff */
[----:B------:R-:W-:Y:S01]  /*7970*/  SHF.R.U64 R5, R4, 0x1b, RZ ;  /* 0x0000001b04057819 */ /* 0x000fe200000012ff */
[----:B------:R1:W-:Y:S01]  /*7980*/  LDGSTS.E [R68+0x80], desc[UR24][R204.64], P6 ;  /* 0x00080000cc447fae */ /* 0x0003e2000b1a1018 */
[----:B------:R-:W-:Y:S02]  /*7990*/  LOP3.LUT P5, RZ, R10, 0x1, RZ, 0xc0, !PT ;  /* 0x000000010aff7812 */ /* 0x000fe400078ac0ff */
[C---:B------:R-:W-:Y:S01]  /*79a0*/  SHF.R.U64 R8, R4.reuse, 0x1a, RZ ;  /* 0x0000001a04087819 */ /* 0x040fe200000012ff */
[----:B------:R1:W-:Y:S01]  /*79b0*/  LDGSTS.E [R68+0x84], desc[UR24][R202.64], P3 ;  /* 0x00084000ca447fae */ /* 0x0003e200099a1018 */
[----:B------:R-:W-:Y:S02]  /*79c0*/  LOP3.LUT P6, RZ, R5, 0x1, RZ, 0xc0, !PT ;  /* 0x0000000105ff7812 */ /* 0x000fe400078cc0ff */
[----:B------:R-:W-:-:S02]  /*79d0*/  SHF.R.U64 R5, R4, 0x19, RZ ;  /* 0x0000001904057819 */ /* 0x000fc400000012ff */
[----:B------:R-:W-:Y:S01]  /*79e0*/  LOP3.LUT P3, RZ, R8, 0x1, RZ, 0xc0, !PT ;  /* 0x0000000108ff7812 */ /* 0x000fe2000786c0ff */
[----:B------:R1:W-:Y:S01]  /*79f0*/  LDGSTS.E [R68+0x88], desc[UR24][R200.64], P4 ;  /* 0x00088000c8447fae */ /* 0x0003e2000a1a1018 */
[----:B------:R-:W-:Y:S02]  /*7a00*/  LOP3.LUT P4, RZ, R5, 0x1, RZ, 0xc0, !PT ;  /* 0x0000000105ff7812 */ /* 0x000fe4000788c0ff */
[C---:B--2---:R-:W-:Y:S01]  /*7a10*/  SHF.R.U64 R6, R4.reuse, 0x18, RZ ;  /* 0x0000001804067819 */ /* 0x044fe200000012ff */
[----:B------:R1:W-:Y:S01]  /*7a20*/  LDGSTS.E [R68+0x8c], desc[UR24][R198.64], P5 ;  /* 0x0008c000c6447fae */ /* 0x0003e2000a9a1018 */
[----:B------:R-:W-:Y:S02]  /*7a30*/  SHF.R.U64 R5, R4, 0x17, RZ ;  /* 0x0000001704057819 */ /* 0x000fe400000012ff */
[----:B------:R-:W-:Y:S01]  /*7a40*/  LOP3.LUT P5, RZ, R6, 0x1, RZ, 0xc0, !PT ;  /* 0x0000000106ff7812 */ /* 0x000fe200078ac0ff */
[----:B------:R1:W-:Y:S01]  /*7a50*/  LDGSTS.E [R68+0x90], desc[UR24][R196.64], P6 ;  /* 0x00090000c4447fae */ /* 0x0003e2000b1a1018 */
[----:B------:R-:W-:-:S02]  /*7a60*/  SHF.R.U64 R6, R4, 0x16, RZ ;  /* 0x0000001604067819 */ /* 0x000fc400000012ff */
[----:B------:R-:W-:Y:S01]  /*7a70*/  LOP3.LUT P6, RZ, R5, 0x1, RZ, 0xc0, !PT ;  /* 0x0000000105ff7812 */ /* 0x000fe200078cc0ff */
[----:B------:R1:W-:Y:S01]  /*7a80*/  LDGSTS.E [R68+0x94], desc[UR24][R194.64], P3 ;  /* 0x00094000c2447fae */ /* 0x0003e200099a1018 */
[----:B------:R-:W-:Y:S02]  /*7a90*/  SHF.R.U64 R5, R4, 0x15, RZ ;  /* 0x0000001504057819 */ /* 0x000fe400000012ff */
[----:B------:R-:W-:Y:S01]  /*7aa0*/  LOP3.LUT P3, RZ, R6, 0x1, RZ, 0xc0, !PT ;  /* 0x0000000106ff7812 */ /* 0x000fe2000786c0ff */
[----:B------:R1:W-:Y:S01]  /*7ab0*/  LDGSTS.E [R68+0x98], desc[UR24][R192.64], P4 ;  /* 0x00098000c0447fae */ /* 0x0003e2000a1a1018 */
[----:B------:R-:W-:Y:S02]  /*7ac0*/  LOP3.LUT P4, RZ, R5, 0x1, RZ, 0xc0, !PT ;  /* 0x0000000105ff7812 */ /* 0x000fe4000788c0ff */
[C---:B------:R-:W-:Y:S01]  /*7ad0*/  SHF.R.U64 R6, R4.reuse, 0x14, RZ ;  /* 0x0000001404067819 */ /* 0x040fe200000012ff */
[----:B------:R1:W-:Y:S01]  /*7ae0*/  LDGSTS.E [R68+0x9c], desc[UR24][R188.64], P5 ;  /* 0x0009c000bc447fae */ /* 0x0003e2000a9a1018 */
[----:B------:R-:W-:-:S02]  /*7af0*/  SHF.R.U64 R5, R4, 0x13, RZ ;  /* 0x0000001304057819 */ /* 0x000fc400000012ff */
[----:B------:R-:W-:Y:S01]  /*7b00*/  LOP3.LUT P5, RZ, R6, 0x1, RZ, 0xc0, !PT ;  /* 0x0000000106ff7812 */ /* 0x000fe200078ac0ff */
[----:B------:R1:W-:Y:S01]  /*7b10*/  LDGSTS.E [R68+0xa0], desc[UR24][R184.64], P6 ;  /* 0x000a0000b8447fae */ /* 0x0003e2000b1a1018 */
[C---:B------:R-:W-:Y:S02]  /*7b20*/  SHF.R.U64 R6, R4.reuse, 0x12, RZ ;  /* 0x0000001204067819 */ /* 0x040fe400000012ff */
[----:B------:R-:W-:Y:S01]  /*7b30*/  LOP3.LUT P6, RZ, R5, 0x1, RZ, 0xc0, !PT ;  /* 0x0000000105ff7812 */ /* 0x000fe200078cc0ff */
[----:B------:R1:W-:Y:S01]  /*7b40*/  LDGSTS.E [R68+0xa4], desc[UR24][R182.64], P3 ;  /* 0x000a4000b6447fae */ /* 0x0003e200099a1018 */
[----:B------:R-:W-:Y:S02]  /*7b50*/  SHF.R.U64 R5, R4, 0x11, RZ ;  /* 0x0000001104057819 */ /* 0x000fe400000012ff */
[----:B------:R-:W-:Y:S01]  /*7b60*/  LOP3.LUT P3, RZ, R6, 0x1, RZ, 0xc0, !PT ;  /* 0x0000000106ff7812 */ /* 0x000fe2000786c0ff */
[----:B------:R1:W-:Y:S01]  /*7b70*/  LDGSTS.E [R68+0xa8], desc[UR24][R180.64], P4 ;  /* 0x000a8000b4447fae */ /* 0x0003e2000a1a1018 */
[----:B------:R-:W-:-:S02]  /*7b80*/  LOP3.LUT P4, RZ, R5, 0x1, RZ, 0xc0, !PT ;  /* 0x0000000105ff7812 */ /* 0x000fc4000788c0ff */
[C---:B------:R-:W-:Y:S01]  /*7b90*/  SHF.R.U64 R6, R4.reuse, 0x10, RZ ;  /* 0x0000001004067819 */ /* 0x040fe200000012ff */
[----:B------:R1:W-:Y:S01]  /*7ba0*/  LDGSTS.E [R68+0xac], desc[UR24][R178.64], P5 ;  /* 0x000ac000b2447fae */ /* 0x0003e2000a9a1018 */
[----:B------:R-:W-:Y:S02]  /*7bb0*/  SHF.R.U64 R5, R4, 0xf, RZ ;  /* 0x0000000f04057819 */ /* 0x000fe400000012ff */
[----:B------:R-:W-:Y:S01]  /*7bc0*/  LOP3.LUT P5, RZ, R6, 0x1, RZ, 0xc0, !PT ;  /* 0x0000000106ff7812 */ /* 0x000fe200078ac0ff */
[----:B------:R1:W-:Y:S01]  /*7bd0*/  LDGSTS.E [R68+0xb0], desc[UR24][R176.64], P6 ;  /* 0x000b0000b0447fae */ /* 0x0003e2000b1a1018 */
[C---:B------:R-:W-:Y:S02]  /*7be0*/  SHF.R.U64 R6, R4.reuse, 0xe, RZ ;  /* 0x0000000e04067819 */ /* 0x040fe400000012ff */
[----:B------:R-:W-:Y:S01]  /*7bf0*/  LOP3.LUT P6, RZ, R5, 0x1, RZ, 0xc0, !PT ;  /* 0x0000000105ff7812 */ /* 0x000fe200078cc0ff */
[----:B------:R1:W-:Y:S01]  /*7c00*/  LDGSTS.E [R68+0xb4], desc[UR24][R174.64], P3 ;  /* 0x000b4000ae447fae */ /* 0x0003e200099a1018 */
[----:B------:R-:W-:-:S02]  /*7c10*/  SHF.R.U64 R5, R4, 0xd, RZ ;  /* 0x0000000d04057819 */ /* 0x000fc400000012ff */
[----:B------:R-:W-:Y:S01]  /*7c20*/  LOP3.LUT P3, RZ, R6, 0x1, RZ, 0xc0, !PT ;  /* 0x0000000106ff7812 */ /* 0x000fe2000786c0ff */
[----:B------:R1:W-:Y:S01]  /*7c30*/  LDGSTS.E [R68+0xb8], desc[UR24][R172.64], P4 ;  /* 0x000b8000ac447fae */ /* 0x0003e2000a1a1018 */
[----:B------:R-:W-:Y:S02]  /*7c40*/  LOP3.LUT P4, RZ, R5, 0x1, RZ, 0xc0, !PT ;  /* 0x0000000105ff7812 */ /* 0x000fe4000788c0ff */
[C---:B------:R-:W-:Y:S01]  /*7c50*/  SHF.R.U64 R6, R4.reuse, 0xc, RZ ;  /* 0x0000000c04067819 */ /* 0x040fe200000012ff */
        /* <DEDUP_REMOVED lines=23> */
[----:B------:R-:W-:Y:S01]  /*7dd0*/  SHF.R.U64 R5, R4, 0x4, RZ ;  /* 0x0000000404057819 */ /* 0x000fe200000012ff */
[----:B------:R1:W-:Y:S01]  /*7de0*/  LDGSTS.E [R68+0xdc], desc[UR24][R154.64], P5 ;  /* 0x000dc0009a447fae */ /* 0x0003e2000a9a1018 */
[----:B------:R-:W-:Y:S02]  /*7df0*/  IMAD.WIDE R74, R186, 0x4, R74 ;  /* 0x00000004ba4a7825 */ /* 0x000fe400078e024a */
[----:B------:R-:W-:Y:S02]  /*7e00*/  LOP3.LUT P5, RZ, R5, 0x1, RZ, 0xc0, !PT ;  /* 0x0000000105ff7812 */ /* 0x000fe400078ac0ff */
[----:B------:R-:W-:Y:S02]  /*7e10*/  VIADD R24, R24, 0xffffffc0 ;  /* 0xffffffc018187836 */ /* 0x000fe40000000000 */
[----:B------:R-:W-:Y:S01]  /*7e20*/  IMAD.WIDE R76, R186, 0x4, R76 ;  /* 0x00000004ba4c7825 */ /* 0x000fe200078e024c */
[----:B------:R-:W-:Y:S01]  /*7e30*/  SHF.R.U64 R5, R4, 0x3, RZ ;  /* 0x0000000304057819 */ /* 0x000fe200000012ff */
[----:B------:R1:W-:Y:S02]  /*7e40*/  LDGSTS.E [R68+0xe0], desc[UR24][R74.64], P6 ;  /* 0x000e00004a447fae */ /* 0x0003e4000b1a1018 */
[C---:B------:R-:W-:Y:S01]  /*7e50*/  IMAD.WIDE R78, R186.reuse, 0x4, R78 ;  /* 0x00000004ba4e7825 */ /* 0x040fe200078e024e */
[----:B------:R-:W-:Y:S01]  /*7e60*/  ISETP.GE.AND P6, PT, R23, R24, PT ;  /* 0x000000181700720c */ /* 0x000fe20003fc6270 */
[----:B------:R1:W-:Y:S01]  /*7e70*/  LDGSTS.E [R68+0xe4], desc[UR24][R76.64], P3 ;  /* 0x000e40004c447fae */ /* 0x0003e200099a1018 */
[----:B------:R-:W-:Y:S01]  /*7e80*/  LOP3.LUT P3, RZ, R5, 0x1, RZ, 0xc0, !PT ;  /* 0x0000000105ff7812 */ /* 0x000fe2000786c0ff */
[----:B------:R-:W-:Y:S01]  /*7e90*/  IMAD.WIDE R80, R186, 0x4, R80 ;  /* 0x00000004ba507825 */ /* 0x000fe200078e0250 */
[C---:B------:R-:W-:Y:S01]  /*7ea0*/  SHF.R.U64 R6, R4.reuse, 0x2, RZ ;  /* 0x0000000204067819 */ /* 0x040fe200000012ff */
[----:B------:R1:W-:Y:S01]  /*7eb0*/  LDGSTS.E [R68+0xe8], desc[UR24][R78.64], P4 ;  /* 0x000e80004e447fae */ /* 0x0003e2000a1a1018 */
[----:B------:R-:W-:-:S02]  /*7ec0*/  SHF.R.U64 R5, R4, 0x1, RZ ;  /* 0x0000000104057819 */ /* 0x000fc400000012ff */
[----:B------:R-:W-:Y:S01]  /*7ed0*/  ISETP.GT.AND P4, PT, R32, 0x7f, PT ;  /* 0x0000007f2000780c */ /* 0x000fe20003f84270 */
[----:B------:R1:W-:Y:S01]  /*7ee0*/  LDGSTS.E [R68+0xec], desc[UR24][R80.64], P5 ;  /* 0x000ec00050447fae */ /* 0x0003e2000a9a1018 */
[----:B------:R-:W-:Y:S02]  /*7ef0*/  SEL R4, RZ, 0x4, P6 ;  /* 0x00000004ff047807 */ /* 0x000fe40003000000 */
[----:B------:R-:W-:Y:S02]  /*7f00*/  LOP3.LUT P6, RZ, R6, 0x1, RZ, 0xc0, !PT ;  /* 0x0000000106ff7812 */ /* 0x000fe400078cc0ff */
[----:B------:R-:W-:Y:S02]  /*7f10*/  SEL R4, R4, RZ, P4 ;  /* 0x000000ff04047207 */ /* 0x000fe40002000000 */
[----:B------:R-:W-:Y:S02]  /*7f20*/  LOP3.LUT P5, RZ, R5, 0x1, RZ, 0xc0, !PT ;  /* 0x0000000105ff7812 */ /* 0x000fe400078ac0ff */
[----:B------:R-:W-:Y:S01]  /*7f30*/  ISETP.NE.U32.AND P4, PT, R4, RZ, PT ;  /* 0x000000ff0400720c */ /* 0x000fe20003f85070 */
[----:B------:R-:W-:-:S04]  /*7f40*/  IMAD.WIDE R82, R186, 0x4, R82 ;  /* 0x00000004ba527825 */ /* 0x000fc800078e0252 */
[C---:B------:R-:W-:Y:S01]  /*7f50*/  IMAD.WIDE R84, R186.reuse, 0x4, R84 ;  /* 0x00000004ba547825 */ /* 0x040fe200078e0254 */
[----:B------:R1:W-:Y:S03]  /*7f60*/  LDGSTS.E [R68+0xf0], desc[UR24][R82.64], P3 ;  /* 0x000f000052447fae */ /* 0x0003e600099a1018 */
[----:B------:R-:W-:Y:S01]  /*7f70*/  IMAD.SHL.U32 R73, R73, 0x40, RZ ;  /* 0x0000004049497824 */ /* 0x000fe200078e00ff */
[----:B------:R1:W-:Y:S01]  /*7f80*/  LDGSTS.E [R68+0xf4], desc[UR24][R84.64], P6 ;  /* 0x000f400054447fae */ /* 0x0003e2000b1a1018 */
[----:B------:R-:W-:-:S04]  /*7f90*/  IMAD.WIDE R86, R186, 0x4, R86 ;  /* 0x00000004ba567825 */ /* 0x000fc800078e0256 */
[----:B------:R-:W-:Y:S01]  /*7fa0*/  IMAD.WIDE R88, R186, 0x4, R88 ;  /* 0x00000004ba587825 */ /* 0x000fe200078e0258 */
[----:B------:R1:W-:Y:S03]  /*7fb0*/  LDGSTS.E [R68+0xf8], desc[UR24][R86.64], P5 ;  /* 0x000f800056447fae */ /* 0x0003e6000a9a1018 */
[C---:B------:R-:W-:Y:S01]  /*7fc0*/  IMAD.WIDE R90, R73.reuse, 0x4, R90 ;  /* 0x00000004495a7825 */ /* 0x040fe200078e025a */
[----:B------:R1:W-:Y:S03]  /*7fd0*/  LDGSTS.E [R68+0xfc], desc[UR24][R88.64], !P2 ;  /* 0x000fc00058447fae */ /* 0x0003e6000d1a1018 */
[----:B------:R-:W-:Y:S01]  /*7fe0*/  VIADD R23, R2, UR9 ;  /* 0x0000000902177c36 */ /* 0x000fe20008000000 */
[----:B------:R-:W0:Y:S01]  /*7ff0*/  LDGDEPBAR ;  /* 0x00000000000079af */ /* 0x000e220000000000 */
[----:B------:R-:W-:-:S03]  /*8000*/  IMAD.WIDE R98, R73, 0x4, R98 ;  /* 0x0000000449627825 */ /* 0x000fc600078e0262 */
[----:B------:R1:W-:Y:S01]  /*8010*/  LDGSTS.E [R23+0xc000], desc[UR24][R90.64], P4 ;  /* 0x0c0000005a177fae */ /* 0x0003e2000a1a1018 */
        /* <DEDUP_REMOVED lines=34> */
[C---:B------:R-:W-:Y:S01]  /*8240*/  IMAD.WIDE R118, R73.reuse, 0x4, R118 ;  /* 0x0000000449767825 */ /* 0x040fe200078e0276 */
[----:B------:R-:W-:Y:S02]  /*8250*/  ISETP.GE.AND P3, PT, R32, 0x80, PT ;  /* 0x000000802000780c */ /* 0x000fe40003f66270 */
        /* <DEDUP_REMOVED lines=23> */
[----:B------:R-:W-:Y:S01]  /*83d0*/  IMAD.WIDE R152, R73, 0x4, R152 ;  /* 0x0000000449987825 */ /* 0x000fe200078e0298 */
[----:B------:R-:W-:Y:S02]  /*83e0*/  UMOV UR4, URZ ;  /* 0x000000ff00047c82 */ /* 0x000fe40008000000 */
[----:B------:R1:W-:Y:S04]  /*83f0*/  LDGSTS.E [R191+0xdb00], desc[UR24][R144.64], P4 ;  /* 0x0db0000090bf7fae */ /* 0x0003e8000a1a1018 */
[----:B------:R1:W-:Y:S01]  /*8400*/  LDGSTS.E [R191+0xdf00], desc[UR24][R152.64], P4 ;  /* 0x0df0000098bf7fae */ /* 0x0003e2000a1a1018 */
[----:B------:R-:W-:-:S03]  /*8410*/  ISETP.GE.AND P2, PT, R32, 0x40, PT ;  /* 0x000000402000780c */ /* 0x000fc60003f46270 */
[----:B------:R-:W0:Y:S01]  /*8420*/  LDGDEPBAR ;  /* 0x00000000000079af */ /* 0x000e220000000000 */
[----:B------:R-:W-:Y:S09]  /*8430*/  @!P3 BRA `(.L_x_8) ;  /* 0x000000440050b947 */ /* 0x000ff20003800000 */
[----:B------:R-:W2:Y:S04]  /*8440*/  LDL.LU R31, [R1+0x1b0] ;  /* 0x0001b000011f7983 */ /* 0x000ea80000300800 */
[----:B------:R-:W3:Y:S04]  /*8450*/  LDL.LU R30, [R1+0x130] ;  /* 0x00013000011e7983 */ /* 0x000ee80000300800 */
[----:B------:R-:W4:Y:S04]  /*8460*/  LDL.LU R29, [R1+0x134] ;  /* 0x00013400011d7983 */ /* 0x000f280000300800 */
[----:B------:R-:W5:Y:S04]  /*8470*/  LDL.LU R28, [R1+0x138] ;  /* 0x00013800011c7983 */ /* 0x000f680000300800 */
[----:B------:R-:W5:Y:S04]  /*8480*/  LDL.LU R27, [R1+0x13c] ;  /* 0x00013c00011b7983 */ /* 0x000f680000300800 */
[----:B------:R-:W5:Y:S04]  /*8490*/  LDL.LU R26, [R1+0x140] ;  /* 0x00014000011a7983 */ /* 0x000f680000300800 */
[----:B------:R-:W5:Y:S01]  /*84a0*/  LDL.LU R25, [R1+0x144] ;  /* 0x0001440001197983 */ /* 0x000f620000300800 */
[----:B-1----:R-:W-:Y:S01]  /*84b0*/  IMAD.SHL.U32 R123, R73, 0x8, RZ ;  /* 0x00000008497b7824 */ /* 0x002fe200078e00ff */
[----:B------:R-:W-:-:S02]  /*84c0*/  SHF.R.S32.HI R118, RZ, 0x1f, R73 ;  /* 0x0000001fff767819 */ /* 0x000fc40000011449 */
[----:B------:R-:W5:Y:S01]  /*84d0*/  LDL.LU R24, [R1+0x148] ;  /* 0x0001480001187983 */ /* 0x000f620000300800 */
[----:B------:R-:W-:-:S03]  /*84e0*/  SHF.R.S32.HI R4, RZ, 0x1f, R32 ;  /* 0x0000001fff047819 */ /* 0x000fc60000011420 */
[----:B------:R-:W5:Y:S01]  /*84f0*/  LDL.LU R23, [R1+0x14c] ;  /* 0x00014c0001177983 */ /* 0x000f620000300800 */
[----:B------:R-:W-:Y:S02]  /*8500*/  SHF.L.U64.HI R10, R73, 0x3, R118 ;  /* 0x00000003490a7819 */ /* 0x000fe40000010276 */
[----:B------:R-:W-:Y:S01]  /*8510*/  LEA.HI R4, R4, R32, RZ, 0x6 ;  /* 0x0000002004047211 */ /* 0x000fe200078f30ff */
[----:B------:R-:W5:Y:S01]  /*8520*/  LDL.LU R34, [R1+0x150] ;  /* 0x0001500001227983 */ /* 0x000f620000300800 */
[----:B------:R-:W-:-:S03]  /*8530*/  SHF.R.S32.HI R205, RZ, 0x1f, R72 ;  /* 0x0000001fffcd7819 */ /* 0x000fc60000011448 */
[----:B------:R-:W5:Y:S04]  /*8540*/  LDL.LU R33, [R1+0x154] ;  /* 0x0001540001217983 */ /* 0x000f680000300800 */
[----:B------:R-:W5:Y:S01]  /*8550*/  LDL.LU R32, [R1+0x158] ;  /* 0x0001580001207983 */ /* 0x000f620000300800 */
[----:B--2---:R-:W-:Y:S02]  /*8560*/  SHF.R.S32.HI R5, RZ, 0x1f, R31 ;  /* 0x0000001fff057819 */ /* 0x004fe4000001141f */
[----:B---3--:R-:W-:Y:S02]  /*8570*/  SHF.R.S32.HI R9, RZ, 0x1f, R30 ;  /* 0x0000001fff097819 */ /* 0x008fe4000001141e */
[----:B------:R-:W-:Y:S02]  /*8580*/  LEA R185, P3, R30, R123, 0x2 ;  /* 0x0000007b1eb97211 */ /* 0x000fe400078610ff */
[----:B----4-:R-:W-:-:S02]  /*8590*/  SHF.R.S32.HI R8, RZ, 0x1f, R29 ;  /* 0x0000001fff087819 */ /* 0x010fc4000001141d */
[-C--:B------:R-:W-:Y:S02]  /*85a0*/  LEA R184, P4, R29, R123.reuse, 0x2 ;  /* 0x0000007b1db87211 */ /* 0x080fe400078810ff */
[----:B------:R-:W-:Y:S02]  /*85b0*/  SHF.L.U64.HI R5, R31, 0x2, R5 ;  /* 0x000000021f057819 */ /* 0x000fe40000010205 */
[----:B-----5:R-:W-:Y:S01]  /*85c0*/  SHF.R.S32.HI R7, RZ, 0x1f, R28 ;  /* 0x0000001fff077819 */ /* 0x020fe2000001141c */
[----:B------:R-:W2:Y:S01]  /*85d0*/  LDL.LU R31, [R1+0x15c] ;  /* 0x00015c00011f7983 */ /* 0x000ea20000300800 */
[-C--:B------:R-:W-:Y:S02]  /*85e0*/  LEA R183, P5, R28, R123.reuse, 0x2 ;  /* 0x0000007b1cb77211 */ /* 0x080fe400078a10ff */
[----:B------:R-:W-:Y:S02]  /*85f0*/  SHF.R.S32.HI R6, RZ, 0x1f, R27 ;  /* 0x0000001fff067819 */ /* 0x000fe4000001141b */
[----:B------:R-:W-:-:S02]  /*8600*/  LEA R181, P6, R27, R123, 0x2 ;  /* 0x0000007b1bb57211 */ /* 0x000fc400078c10ff */
[-C--:B------:R-:W-:Y:S02]  /*8610*/  LEA.HI.X R182, R30, R10.reuse, R9, 0x2, P3 ;  /* 0x0000000a1eb67211 */ /* 0x080fe400018f1409 */
[----:B------:R-:W3:Y:S01]  /*8620*/  LDL.LU R30, [R1+0x160] ;  /* 0x00016000011e7983 */ /* 0x000ee20000300800 */
[----:B------:R-:W-:Y:S02]  /*8630*/  SHF.R.S32.HI R9, RZ, 0x1f, R26 ;  /* 0x0000001fff097819 */ /* 0x000fe4000001141a */
[----:B------:R-:W-:Y:S02]  /*8640*/  LEA R179, P3, R26, R123, 0x2 ;  /* 0x0000007b1ab37211 */ /* 0x000fe400078610ff */
[-C--:B------:R-:W-:Y:S02]  /*8650*/  LEA.HI.X R180, R29, R10.reuse, R8, 0x2, P4 ;  /* 0x0000000a1db47211 */ /* 0x080fe400020f1408 */
[-C--:B------:R-:W-:Y:S01]  /*8660*/  LEA.HI.X R178, R28, R10.reuse, R7, 0x2, P5 ;  /* 0x0000000a1cb27211 */ /* 0x080fe200028f1407 */
[----:B------:R-:W4:Y:S01]  /*8670*/  LDL.LU R29, [R1+0x164] ;  /* 0x00016400011d7983 */ /* 0x000f220000300800 */
[----:B------:R-:W-:-:S02]  /*8680*/  LEA.HI.X R176, R27, R10, R6, 0x2, P6 ;  /* 0x0000000a1bb07211 */ /* 0x000fc400030f1406 */
[----:B------:R-:W-:Y:S01]  /*8690*/  LEA.HI.X R174, R26, R10, R9, 0x2, P3 ;  /* 0x0000000a1aae7211 */ /* 0x000fe200018f1409 */
[----:B------:R-:W5:Y:S04]  /*86a0*/  LDL.LU R28, [R1+0x168] ;  /* 0x00016800011c7983 */ /* 0x000f680000300800 */
[----:B------:R-:W5:Y:S04]  /*86b0*/  LDL.LU R27, [R1+0x16c] ;  /* 0x00016c00011b7983 */ /* 0x000f680000300800 */
[----:B------:R-:W5:Y:S01]  /*86c0*/  LDL.LU R26, [R1+0x170] ;  /* 0x00017000011a7983 */ /* 0x000f620000300800 */
[----:B------:R-:W-:-:S02]  /*86d0*/  SHF.R.S32.HI R8, RZ, 0x1f, R25 ;  /* 0x0000001fff087819 */ /* 0x000fc40000011419 */
[----:B------:R-:W-:-:S04]  /*86e0*/  LEA R177, P4, R25, R123, 0x2 ;  /* 0x0000007b19b17211 */ /* 0x000fc800078810ff */
[-C--:B------:R-:W-:Y:S02]  /*86f0*/  LEA.HI.X R172, R25, R10.reuse, R8, 0x2, P4 ;  /* 0x0000000a19ac7211 */ /* 0x080fe400020f1408 */
[----:B------:R-:W5:Y:S01]  /*8700*/  LDL.LU R25, [R1+0x174] ;  /* 0x0001740001197983 */ /* 0x000f620000300800 */
[----:B------:R-:W-:Y:S02]  /*8710*/  SHF.R.S32.HI R7, RZ, 0x1f, R24 ;  /* 0x0000001fff077819 */ /* 0x000fe40000011418 */
[CC--:B------:R-:W-:Y:S02]  /*8720*/  LEA R175, P5, R24.reuse, R123.reuse, 0x2 ;  /* 0x0000007b18af7211 */ /* 0x0c0fe400078a10ff */
[----:B------:R-:W-:Y:S02]  /*8730*/  SHF.R.S32.HI R6, RZ, 0x1f, R23 ;  /* 0x0000001fff067819 */ /* 0x000fe40000011417 */
[----:B------:R-:W-:Y:S02]  /*8740*/  LEA R173, P6, R23, R123, 0x2 ;  /* 0x0000007b17ad7211 */ /* 0x000fe400078c10ff */
[----:B------:R-:W-:-:S02]  /*8750*/  LEA.HI.X R170, R24, R10, R7, 0x2, P5 ;  /* 0x0000000a18aa7211 */ /* 0x000fc400028f1407 */
[----:B------:R-:W5:Y:S01]  /*8760*/  LDL.LU R24, [R1+0x178] ;  /* 0x0001780001187983 */ /* 0x000f620000300800 */
[----:B------:R-:W-:Y:S02]  /*8770*/  SHF.R.S32.HI R9, RZ, 0x1f, R34 ;  /* 0x0000001fff097819 */ /* 0x000fe40000011422 */
[-C--:B------:R-:W-:Y:S02]  /*8780*/  LEA R171, P3, R34, R123.reuse, 0x2 ;  /* 0x0000007b22ab7211 */ /* 0x080fe400078610ff */
[----:B------:R-:W-:Y:S02]  /*8790*/  LEA.HI.X R168, R23, R10, R6, 0x2, P6 ;  /* 0x0000000a17a87211 */ /* 0x000fe400030f1406 */
[----:B------:R-:W5:Y:S01]  /*87a0*/  LDL.LU R23, [R1+0x17c] ;  /* 0x00017c0001177983 */ /* 0x000f620000300800 */
[----:B------:R-:W-:Y:S02]  /*87b0*/  SHF.R.S32.HI R8, RZ, 0x1f, R33 ;  /* 0x0000001fff087819 */ /* 0x000fe40000011421 */
[----:B------:R-:W-:Y:S01]  /*87c0*/  LEA R169, P4, R33, R123, 0x2 ;  /* 0x0000007b21a97211 */ /* 0x000fe200078810ff */
[----:B------:R-:W5:Y:S01]  /*87d0*/  LDL.LU R36, [R1+0x180] ;  /* 0x0001800001247983 */ /* 0x000f620000300800 */
[----:B------:R-:W-:-:S02]  /*87e0*/  SHF.R.S32.HI R7, RZ, 0x1f, R32 ;  /* 0x0000001fff077819 */ /* 0x000fc40000011420 */
[----:B------:R-:W-:Y:S01]  /*87f0*/  LEA R167, P5, R32, R123, 0x2 ;  /* 0x0000007b20a77211 */ /* 0x000fe200078a10ff */
[----:B------:R-:W5:Y:S01]  /*8800*/  LDL.LU R35, [R1+0x184] ;  /* 0x0001840001237983 */ /* 0x000f620000300800 */
[-C--:B------:R-:W-:Y:S02]  /*8810*/  LEA.HI.X R166, R34, R10.reuse, R9, 0x2, P3 ;  /* 0x0000000a22a67211 */ /* 0x080fe400018f1409 */
[-C--:B------:R-:W-:Y:S01]  /*8820*/  LEA.HI.X R164, R33, R10.reuse, R8, 0x2, P4 ;  /* 0x0000000a21a47211 */ /* 0x080fe200020f1408 */
[----:B------:R-:W5:Y:S01]  /*8830*/  LDL.LU R34, [R1+0x188] ;  /* 0x0001880001227983 */ /* 0x000f620000300800 */
[----:B------:R-:W-:-:S03]  /*8840*/  LEA.HI.X R162, R32, R10, R7, 0x2, P5 ;  /* 0x0000000a20a27211 */ /* 0x000fc600028f1407 */
[----:B------:R-:W5:Y:S04]  /*8850*/  LDL.LU R33, [R1+0x18c] ;  /* 0x00018c0001217983 */ /* 0x000f680000300800 */
[----:B------:R-:W5:Y:S01]  /*8860*/  LDL.LU R32, [R1+0x190] ;  /* 0x0001900001207983 */ /* 0x000f620000300800 */
[----:B--2---:R-:W-:Y:S02]  /*8870*/  SHF.R.S32.HI R6, RZ, 0x1f, R31 ;  /* 0x0000001fff067819 */ /* 0x004fe4000001141f */
[----:B------:R-:W-:-:S04]  /*8880*/  LEA R165, P6, R31, R123, 0x2 ;  /* 0x0000007b1fa57211 */ /* 0x000fc800078c10ff */
[----:B------:R-:W-:Y:S02]  /*8890*/  LEA.HI.X R160, R31, R10, R6, 0x2, P6 ;  /* 0x0000000a1fa07211 */ /* 0x000fe400030f1406 */
[----:B------:R-:W2:Y:S01]  /*88a0*/  LDL.LU R31, [R1+0x194] ;  /* 0x00019400011f7983 */ /* 0x000ea20000300800 */
[----:B---3--:R-:W-:Y:S02]  /*88b0*/  SHF.R.S32.HI R9, RZ, 0x1f, R30 ;  /* 0x0000001fff097819 */ /* 0x008fe4000001141e */
[----:B------:R-:W-:-:S04]  /*88c0*/  LEA R163, P3, R30, R123, 0x2 ;  /* 0x0000007b1ea37211 */ /* 0x000fc800078610ff */
[----:B------:R-:W-:Y:S02]  /*88d0*/  LEA.HI.X R158, R30, R10, R9, 0x2, P3 ;  /* 0x0000000a1e9e7211 */ /* 0x000fe400018f1409 */
[----:B----4-:R-:W-:Y:S01]  /*88e0*/  SHF.R.S32.HI R8, RZ, 0x1f, R29 ;  /* 0x0000001fff087819 */ /* 0x010fe2000001141d */
[----:B------:R-:W3:Y:S01]  /*88f0*/  LDL.LU R30, [R1+0x198] ;  /* 0x00019800011e7983 */ /* 0x000ee20000300800 */
[-C--:B------:R-:W-:Y:S02]  /*8900*/  LEA R161, P4, R29, R123.reuse, 0x2 ;  /* 0x0000007b1da17211 */ /* 0x080fe400078810ff */
[----:B-----5:R-:W-:Y:S02]  /*8910*/  SHF.R.S32.HI R7, RZ, 0x1f, R28 ;  /* 0x0000001fff077819 */ /* 0x020fe4000001141c */
[----:B------:R-:W-:Y:S02]  /*8920*/  LEA R159, P5, R28, R123, 0x2 ;  /* 0x0000007b1c9f7211 */ /* 0x000fe400078a10ff */
[----:B------:R-:W-:-:S02]  /*8930*/  SHF.R.S32.HI R6, RZ, 0x1f, R27 ;  /* 0x0000001fff067819 */ /* 0x000fc4000001141b */
[-C--:B------:R-:W-:Y:S02]  /*8940*/  LEA R157, P6, R27, R123.reuse, 0x2 ;  /* 0x0000007b1b9d7211 */ /* 0x080fe400078c10ff */
        /* <DEDUP_REMOVED lines=8> */
[----:B------:R-:W4:Y:S04]  /*89d0*/  LDL.LU R27, [R1+0x1a4] ;  /* 0x0001a400011b7983 */ /* 0x000f280000300800 */
[----:B------:R-:W4:Y:S01]  /*89e0*/  LDL.LU R26, [R1+0x1a8] ;  /* 0x0001a800011a7983 */ /* 0x000f220000300800 */
[----:B------:R-:W-:-:S02]  /*89f0*/  SHF.R.S32.HI R8, RZ, 0x1f, R25 ;  /* 0x0000001fff087819 */ /* 0x000fc40000011419 */
[----:B------:R-:W-:-:S04]  /*8a00*/  LEA R153, P4, R25, R123, 0x2 ;  /* 0x0000007b19997211 */ /* 0x000fc800078810ff */
[-C--:B------:R-:W-:Y:S02]  /*8a10*/  LEA.HI.X R148, R25, R10.reuse, R8, 0x2, P4 ;  /* 0x0000000a19947211 */ /* 0x080fe400020f1408 */
[----:B------:R-:W4:Y:S01]  /*8a20*/  LDL.LU R25, [R1+0x1ac] ;  /* 0x0001ac0001197983 */ /* 0x000f220000300800 */
[----:B------:R-:W-:Y:S02]  /*8a30*/  SHF.R.S32.HI R7, RZ, 0x1f, R24 ;  /* 0x0000001fff077819 */ /* 0x000fe40000011418 */
[CC--:B------:R-:W-:Y:S02]  /*8a40*/  LEA R151, P5, R24.reuse, R123.reuse, 0x2 ;  /* 0x0000007b18977211 */ /* 0x0c0fe400078a10ff */
[----:B------:R-:W-:Y:S02]  /*8a50*/  SHF.R.S32.HI R9, RZ, 0x1f, R36 ;  /* 0x0000001fff097819 */ /* 0x000fe40000011424 */
[----:B------:R-:W-:Y:S02]  /*8a60*/  LEA.HI.X R146, R24, R10, R7, 0x2, P5 ;  /* 0x0000000a18927211 */ /* 0x000fe400028f1407 */
[----:B------:R-:W-:Y:S01]  /*8a70*/  LEA R147, P3, R36, R123, 0x2 ;  /* 0x0000007b24937211 */ /* 0x000fe200078610ff */
[----:B------:R-:W4:Y:S01]  /*8a80*/  LDL.LU R24, [R1+0x1bc] ;  /* 0x0001bc0001187983 */ /* 0x000f220000300800 */
[----:B------:R-:W-:-:S02]  /*8a90*/  SHF.R.S32.HI R7, RZ, 0x1f, R34 ;  /* 0x0000001fff077819 */ /* 0x000fc40000011422 */
[-C--:B------:R-:W-:Y:S02]  /*8aa0*/  LEA R143, P5, R34, R123.reuse, 0x2 ;  /* 0x0000007b228f7211 */ /* 0x080fe400078a10ff */
[-C--:B------:R-:W-:Y:S02]  /*8ab0*/  LEA.HI.X R142, R36, R10.reuse, R9, 0x2, P3 ;  /* 0x0000000a248e7211 */ /* 0x080fe400018f1409 */
[----:B------:R-:W-:Y:S02]  /*8ac0*/  LEA.HI.X R138, R34, R10, R7, 0x2, P5 ;  /* 0x0000000a228a7211 */ /* 0x000fe400028f1407 */
[----:B------:R-:W-:Y:S02]  /*8ad0*/  SHF.R.S32.HI R6, RZ, 0x1f, R23 ;  /* 0x0000001fff067819 */ /* 0x000fe40000011417 */
[----:B------:R-:W-:Y:S02]  /*8ae0*/  LEA R149, P6, R23, R123, 0x2 ;  /* 0x0000007b17957211 */ /* 0x000fe400078c10ff */
[----:B------:R-:W-:-:S02]  /*8af0*/  SHF.R.S32.HI R8, RZ, 0x1f, R35 ;  /* 0x0000001fff087819 */ /* 0x000fc40000011423 */
[-C--:B------:R-:W-:Y:S02]  /*8b00*/  LEA R145, P4, R35, R123.reuse, 0x2 ;  /* 0x0000007b23917211 */ /* 0x080fe400078810ff */
[----:B------:R-:W-:Y:S02]  /*8b10*/  SHF.R.S32.HI R9, RZ, 0x1f, R32 ;  /* 0x0000001fff097819 */ /* 0x000fe40000011420 */
[C---:B------:R-:W-:Y:S02]  /*8b20*/  LEA R139, P3, R32.reuse, R123, 0x2 ;  /* 0x0000007b208b7211 */ /* 0x040fe400078610ff */
[-C--:B------:R-:W-:Y:S02]  /*8b30*/  LEA.HI.X R144, R23, R10.reuse, R6, 0x2, P6 ;  /* 0x0000000a17907211 */ /* 0x080fe400030f1406 */
[-C--:B------:R-:W-:Y:S01]  /*8b40*/  LEA.HI.X R140, R35, R10.reuse, R8, 0x2, P4 ;  /* 0x0000000a238c7211 */ /* 0x080fe200020f1408 */
[----:B------:R-:W4:Y:S01]  /*8b50*/  LDL.LU R23, [R1+0x1b4] ;  /* 0x0001b40001177983 */ /* 0x000f220000300800 */
[----:B------:R-:W-:-:S02]  /*8b60*/  LEA.HI.X R134, R32, R10, R9, 0x2, P3 ;  /* 0x0000000a20867211 */ /* 0x000fc400018f1409 */
[----:B------:R-:W-:Y:S01]  /*8b70*/  SHF.R.S32.HI R6, RZ, 0x1f, R33 ;  /* 0x0000001fff067819 */ /* 0x000fe20000011421 */
[----:B------:R-:W4:Y:S01]  /*8b80*/  LDL R43, [R1] ;  /* 0x00000000012b7983 */ /* 0x000f220000100800 */
[----:B------:R-:W-:-:S03]  /*8b90*/  LEA R141, P6, R33, R123, 0x2 ;  /* 0x0000007b218d7211 */ /* 0x000fc600078c10ff */
[----:B------:R-:W4:Y:S01]  /*8ba0*/  LDL R42, [R1+0x4] ;  /* 0x00000400012a7983 */ /* 0x000f220000100800 */
[----:B------:R-:W-:-:S03]  /*8bb0*/  LEA.HI.X R136, R33, R10, R6, 0x2, P6 ;  /* 0x0000000a21887211 */ /* 0x000fc600030f1406 */
[----:B------:R-:W4:Y:S04]  /*8bc0*/  LDL R41, [R1+0x8] ;  /* 0x0000080001297983 */ /* 0x000f280000100800 */
        /* <DEDUP_REMOVED lines=8> */
[----:B------:R-:W4:Y:S01]  /*8c50*/  LDL R32, [R1+0x2c] ;  /* 0x00002c0001207983 */ /* 0x000f220000100800 */
[----:B--2---:R-:W-:-:S02]  /*8c60*/  SHF.R.S32.HI R8, RZ, 0x1f, R31 ;  /* 0x0000001fff087819 */ /* 0x004fc4000001141f */
[-C--:B------:R-:W-:Y:S02]  /*8c70*/  LEA R137, P4, R31, R123.reuse, 0x2 ;  /* 0x0000007b1f897211 */ /* 0x080fe400078810ff */
[----:B---3--:R-:W-:Y:S02]  /*8c80*/  SHF.R.S32.HI R7, RZ, 0x1f, R30 ;  /* 0x0000001fff077819 */ /* 0x008fe4000001141e */
[----:B------:R-:W-:-:S04]  /*8c90*/  LEA R135, P5, R30, R123, 0x2 ;  /* 0x0000007b1e877211 */ /* 0x000fc800078a10ff */
[-C--:B------:R-:W-:Y:S02]  /*8ca0*/  LEA.HI.X R130, R30, R10.reuse, R7, 0x2, P5 ;  /* 0x0000000a1e827211 */ /* 0x080fe400028f1407 */
[----:B------:R-:W-:Y:S01]  /*8cb0*/  LEA.HI.X R132, R31, R10, R8, 0x2, P4 ;  /* 0x0000000a1f847211 */ /* 0x000fe200020f1408 */
[----:B------:R-:W2:Y:S04]  /*8cc0*/  LDL R30, [R1+0x34] ;  /* 0x00003400011e7983 */ /* 0x000ea80000100800 */
[----:B------:R-:W3:Y:S01]  /*8cd0*/  LDL R31, [R1+0x30] ;  /* 0x00003000011f7983 */ /* 0x000ee20000100800 */
[----:B-----5:R-:W-:Y:S02]  /*8ce0*/  SHF.R.S32.HI R9, RZ, 0x1f, R28 ;  /* 0x0000001fff097819 */ /* 0x020fe4000001141c */
[----:B------:R-:W-:-:S02]  /*8cf0*/  LEA R131, P3, R28, R123, 0x2 ;  /* 0x0000007b1c837211 */ /* 0x000fc400078610ff */
[----:B----4-:R-:W-:Y:S02]  /*8d00*/  SHF.R.S32.HI R7, RZ, 0x1f, R26 ;  /* 0x0000001fff077819 */ /* 0x010fe4000001141a */
[----:B------:R-:W-:Y:S02]  /*8d10*/  LEA R125, P5, R26, R123, 0x2 ;  /* 0x0000007b1a7d7211 */ /* 0x000fe400078a10ff */
[-C--:B------:R-:W-:Y:S02]  /*8d20*/  LEA.HI.X R126, R28, R10.reuse, R9, 0x2, P3 ;  /* 0x0000000a1c7e7211 */ /* 0x080fe400018f1409 */
[----:B------:R-:W-:Y:S01]  /*8d30*/  LEA.HI.X R7, R26, R10, R7, 0x2, P5 ;  /* 0x0000000a1a077211 */ /* 0x000fe200028f1407 */
[----:B------:R-:W4:Y:S04]  /*8d40*/  LDL R28, [R1+0x38] ;  /* 0x00003800011c7983 */ /* 0x000f280000100800 */
[----:B------:R-:W5:Y:S01]  /*8d50*/  LDL R26, [R1+0x3c] ;  /* 0x00003c00011a7983 */ /* 0x000f620000100800 */
[----:B------:R-:W-:-:S02]  /*8d60*/  SHF.R.S32.HI R6, RZ, 0x1f, R29 ;  /* 0x0000001fff067819 */ /* 0x000fc4000001141d */
[-C--:B------:R-:W-:Y:S02]  /*8d70*/  LEA R133, P6, R29, R123.reuse, 0x2 ;  /* 0x0000007b1d857211 */ /* 0x080fe400078c10ff */
[-C--:B------:R-:W-:Y:S02]  /*8d80*/  LEA R129, P4, R27, R123.reuse, 0x2 ;  /* 0x0000007b1b817211 */ /* 0x080fe400078810ff */
[----:B------:R-:W-:Y:S02]  /*8d90*/  LEA.HI.X R128, R29, R10, R6, 0x2, P6 ;  /* 0x0000000a1d807211 */ /* 0x000fe400030f1406 */
[----:B------:R-:W-:Y:S02]  /*8da0*/  SHF.R.S32.HI R6, RZ, 0x1f, R25 ;  /* 0x0000001fff067819 */ /* 0x000fe40000011419 */
[----:B------:R-:W-:Y:S02]  /*8db0*/  LEA R123, P6, R25, R123, 0x2 ;  /* 0x0000007b197b7211 */ /* 0x000fe400078c10ff */
[----:B------:R-:W-:-:S02]  /*8dc0*/  SHF.R.S32.HI R8, RZ, 0x1f, R27 ;  /* 0x0000001fff087819 */ /* 0x000fc4000001141b */
[-C--:B------:R-:W-:Y:S02]  /*8dd0*/  LEA.HI.X R6, R25, R10.reuse, R6, 0x2, P6 ;  /* 0x0000000a19067211 */ /* 0x080fe400030f1406 */
[----:B------:R-:W-:Y:S02]  /*8de0*/  IADD3 R184, P5, PT, R184, UR18, RZ ;  /* 0x00000012b8b87c10 */ /* 0x000fe4000ffbe0ff */
[----:B------:R-:W-:Y:S02]  /*8df0*/  IADD3 R183, P6, PT, R183, UR18, RZ ;  /* 0x00000012b7b77c10 */ /* 0x000fe4000ffde0ff */
[----:B------:R-:W-:Y:S02]  /*8e00*/  LEA.HI.X R8, R27, R10, R8, 0x2, P4 ;  /* 0x0000000a1b087211 */ /* 0x000fe400020f1408 */
[----:B------:R-:W-:Y:S02]  /*8e10*/  IADD3 R185, P4, PT, R185, UR18, RZ ;  /* 0x00000012b9b97c10 */ /* 0x000fe4000ff9e0ff */
[----:B------:R-:W-:-:S02]  /*8e20*/  IADD3.X R180, PT, PT, R180, UR19, RZ, P5, !PT ;  /* 0x00000013b4b47c10 */ /* 0x000fc4000affe4ff */
[----:B------:R-:W-:Y:S02]  /*8e30*/  IADD3.X R178, PT, PT, R178, UR19, RZ, P6, !PT ;  /* 0x00000013b2b27c10 */ /* 0x000fe4000b7fe4ff */
[----:B------:R-:W-:Y:S02]  /*8e40*/  IADD3 R179, P5, PT, R179, UR18, RZ ;  /* 0x00000012b3b37c10 */ /* 0x000fe4000ffbe0ff */
[----:B------:R-:W-:Y:S02]  /*8e50*/  IADD3 R177, P6, PT, R177, UR18, RZ ;  /* 0x00000012b1b17c10 */ /* 0x000fe4000ffde0ff */
[----:B------:R-:W-:Y:S02]  /*8e60*/  IADD3.X R182, PT, PT, R182, UR19, RZ, P4, !PT ;  /* 0x00000013b6b67c10 */ /* 0x000fe4000a7fe4ff */
        /* <DEDUP_REMOVED lines=51> */
[----:B------:R-:W-:Y:S02]  /*91a0*/  LEA R127, P3, R186, R24, 0x3 ;  /* 0x00000018ba7f7211 */ /* 0x000fe400078618ff */
[----:B------:R-:W-:Y:S02]  /*91b0*/  SHF.R.S32.HI R122, RZ, 0x1f, R23 ;  /* 0x0000001fff7a7819 */ /* 0x000fe40000011417 */
[----:B------:R-:W-:Y:S02]  /*91c0*/  SHF.R.S32.HI R9, RZ, 0x1f, R186 ;  /* 0x0000001fff097819 */ /* 0x000fe400000114ba */
[----:B------:R-:W-:Y:S02]  /*91d0*/  IADD3 R125, P5, PT, R125, UR18, RZ ;  /* 0x000000127d7d7c10 */ /* 0x000fe4000ffbe0ff */
[----:B------:R-:W-:-:S02]  /*91e0*/  IADD3 R123, P6, PT, R123, UR18, RZ ;  /* 0x000000127b7b7c10 */ /* 0x000fc4000ffde0ff */
[----:B------:R-:W-:Y:S01]  /*91f0*/  SHF.R.S32.HI R4, RZ, 0x6, R4 ;  /* 0x00000006ff047819 */ /* 0x000fe20000011404 */
[----:B------:R-:W-:Y:S01]  /*9200*/  IMAD.SHL.U32 R117, R73, 0x4, RZ ;  /* 0x0000000449757824 */ /* 0x000fe200078e00ff */
[----:B------:R-:W-:Y:S01]  /*9210*/  IADD3.X R128, PT, PT, R128, UR19, RZ, P4, !PT ;  /* 0x0000001380807c10 */ /* 0x000fe2000a7fe4ff */
[----:B------:R-:W-:Y:S01]  /*9220*/  IMAD.MOV.U32 R116, RZ, RZ, R22 ;  /* 0x000000ffff747224 */ /* 0x000fe200078e0016 */
[----:B------:R-:W-:Y:S02]  /*9230*/  SHF.L.U64.HI R205, R72, 0x2, R205 ;  /* 0x0000000248cd7819 */ /* 0x000fe400000102cd */
[----:B------:R-:W-:Y:S02]  /*9240*/  IADD3 R127, P4, PT, R127, UR16, RZ ;  /* 0x000000107f7f7c10 */ /* 0x000fe4000ff9e0ff */
[----:B------:R-:W-:Y:S02]  /*9250*/  LEA.HI.X R5, R186, R5, R9, 0x3, P3 ;  /* 0x00000005ba057211 */ /* 0x000fe400018f1c09 */
[----:B------:R-:W-:-:S02]  /*9260*/  SHF.L.U64.HI R122, R23, 0x2, R122 ;  /* 0x00000002177a7819 */ /* 0x000fc4000001027a */
[----:B------:R-:W-:Y:S02]  /*9270*/  IADD3.X R121, PT, PT, R7, UR19, RZ, P5, !PT ;  /* 0x0000001307797c10 */ /* 0x000fe4000affe4ff */
[----:B------:R-:W-:Y:S02]  /*9280*/  IADD3.X R120, PT, PT, R6, UR19, RZ, P6, !PT ;  /* 0x0000001306787c10 */ /* 0x000fe4000b7fe4ff */
[----:B------:R-:W-:Y:S02]  /*9290*/  SHF.L.U64.HI R118, R73, 0x2, R118 ;  /* 0x0000000249767819 */ /* 0x000fe40000010276 */
[----:B------:R-:W-:Y:S02]  /*92a0*/  VIMNMX R206, PT, PT, R4, 0x2, !PT ;  /* 0x0000000204ce7848 */ /* 0x000fe40007fe0100 */
[----:B------:R-:W-:Y:S02]  /*92b0*/  SHF.R.S32.HI R24, RZ, 0x1f, R219 ;  /* 0x0000001fff187819 */ /* 0x000fe400000114db */
[----:B------:R-:W-:-:S02]  /*92c0*/  SHF.R.S32.HI R29, RZ, 0x1f, R220 ;  /* 0x0000001fff1d7819 */ /* 0x000fc400000114dc */
[----:B------:R-:W-:Y:S02]  /*92d0*/  SHF.R.S32.HI R22, RZ, 0x1f, R221 ;  /* 0x0000001fff167819 */ /* 0x000fe400000114dd */
[----:B------:R-:W-:Y:S02]  /*92e0*/  SHF.R.S32.HI R27, RZ, 0x1f, R208 ;  /* 0x0000001fff1b7819 */ /* 0x000fe400000114d0 */
[----:B------:R-:W-:Y:S02]  /*92f0*/  SHF.R.S32.HI R109, RZ, 0x1f, R222 ;  /* 0x0000001fff6d7819 */ /* 0x000fe400000114de */
[----:B------:R-:W-:Y:S02]  /*9300*/  SHF.R.S32.HI R108, RZ, 0x1f, R223 ;  /* 0x0000001fff6c7819 */ /* 0x000fe400000114df */
        /* <DEDUP_REMOVED lines=51> */
[----:B---3--:R-:W-:Y:S02]  /*9640*/  SHF.R.S32.HI R200, RZ, 0x1f, R31 ;  /* 0x0000001fffc87819 */ /* 0x008fe4000001141f */
[----:B--2---:R-:W-:Y:S02]  /*9650*/  SHF.R.S32.HI R201, RZ, 0x1f, R30 ;  /* 0x0000001fffc97819 */ /* 0x004fe4000001141e */
[----:B------:R-:W-:Y:S01]  /*9660*/  SHF.R.S32.HI R202, RZ, 0x1f, R3 ;  /* 0x0000001fffca7819 */ /* 0x000fe20000011403 */
[----:B------:R-:W-:Y:S01]  /*9670*/  IMAD.MOV.U32 R115, RZ, RZ, RZ ;  /* 0x000000ffff737224 */ /* 0x000fe200078e00ff */
[----:B------:R-:W-:Y:S01]  /*9680*/  IADD3.X R119, PT, PT, R5, UR17, RZ, P4, !PT ;  /* 0x0000001105777c10 */ /* 0x000fe2000a7fe4ff */
[----:B------:R-:W-:Y:S01]  /*9690*/  IMAD.MOV.U32 R5, RZ, RZ, RZ ;  /* 0x000000ffff057224 */ /* 0x000fe200078e00ff */
[----:B------:R-:W-:Y:S01]  /*96a0*/  SHF.L.U64.HI R114, R186, 0x2, R9 ;  /* 0x00000002ba727819 */ /* 0x000fe20000010209 */
[----:B------:R-:W-:Y:S01]  /*96b0*/  VIADD R207, R4, 0xfffffffe ;  /* 0xfffffffe04cf7836 */ /* 0x000fe20000000000 */
[----:B------:R-:W-:Y:S01]  /*96c0*/  SHF.L.U64.HI R113, R219, 0x2, R24 ;  /* 0x00000002db717819 */ /* 0x000fe20000010218 */
[----:B------:R-:W-:Y:S01]  /*96d0*/  VIADD R206, R206, 0xffffffff ;  /* 0xffffffffcece7836 */ /* 0x000fe20000000000 */
[----:B----4-:R-:W-:-:S02]  /*96e0*/  SHF.R.S32.HI R203, RZ, 0x1f, R28 ;  /* 0x0000001fffcb7819 */ /* 0x010fc4000001141c */
[----:B-----5:R-:W-:Y:S02]  /*96f0*/  SHF.R.S32.HI R204, RZ, 0x1f, R26 ;  /* 0x0000001fffcc7819 */ /* 0x020fe4000001141a */
[----:B------:R-:W-:Y:S02]  /*9700*/  SHF.L.U64.HI R112, R220, 0x2, R29 ;  /* 0x00000002dc707819 */ /* 0x000fe4000001021d */
[----:B------:R-:W-:Y:S02]  /*9710*/  SHF.L.U64.HI R111, R221, 0x2, R22 ;  /* 0x00000002dd6f7819 */ /* 0x000fe40000010216 */
[----:B------:R-:W-:Y:S02]  /*9720*/  SHF.L.U64.HI R110, R208, 0x2, R27 ;  /* 0x00000002d06e7819 */ /* 0x000fe4000001021b */
[----:B------:R-:W-:Y:S02]  /*9730*/  SHF.L.U64.HI R109, R222, 0x2, R109 ;  /* 0x00000002de6d7819 */ /* 0x000fe4000001026d */
[----:B------:R-:W-:-:S02]  /*9740*/  SHF.L.U64.HI R108, R223, 0x2, R108 ;  /* 0x00000002df6c7819 */ /* 0x000fc4000001026c */
[----:B------:R-:W-:Y:S02]  /*9750*/  SHF.L.U64.HI R107, R224, 0x2, R107 ;  /* 0x00000002e06b7819 */ /* 0x000fe4000001026b */
        /* <DEDUP_REMOVED lines=54> */
[----:B------:R-:W-:Y:S01]  /*9ac0*/  SHF.L.U64.HI R204, R26, 0x2, R204 ;  /* 0x000000021acc7819 */ /* 0x000fe200000102cc */
[----:B------:R-:W-:Y:S01]  /*9ad0*/  UMOV UR13, 0x1 ;  /* 0x00000001000d7882 */ /* 0x000fe20000000000 */
[----:B------:R-:W-:Y:S01]  /*9ae0*/  UMOV UR5, URZ ;  /* 0x000000ff00057c82 */ /* 0x000fe20008000000 */
[----:B------:R-:W-:-:S05]  /*9af0*/  UMOV UR6, URZ ;  /* 0x000000ff00067c82 */ /* 0x000fca0008000000 */
.L_x_11:
[----:B------:R-:W-:-:S04]  /*9b00*/  IMAD.U32 R5, R5, -0x80000000, RZ ;  /* 0x8000000005057824 */ /* 0x000fc800078e00ff */
[----:B------:R-:W1:Y:S02]  /*9b10*/  SYNCS.PHASECHK.TRANS64.TRYWAIT P3, [UR11], R5 ;  /* 0x00000005ff0075a7 */ /* 0x000e64000806110b */
[----:B-1----:R-:W-:Y:S05]  /*9b20*/  @!P3 BRA `(.L_x_9) ;  /* 0x000000480090b947 */ /* 0x002fea0003800000 */
.L_x_17:
[----:B------:R-:W-:-:S04]  /*9b30*/  DEPBAR.LE SB0, 0x0 ;  /* 0x000080000000791a */ /* 0x000fc80000000000 */
[----:B------:R-:W-:Y:S01]  /*9b40*/  BAR.SYNC.DEFER_BLOCKING 0x0 ;  /* 0x0000000000007b1d */ /* 0x000fe20000010000 */
[----:B------:R-:W-:Y:S02]  /*9b50*/  UIADD3 UR5, UPT, UPT, UR5, 0x1, URZ ;  /* 0x0000000105057890 */ /* 0x000fe4000fffe0ff */
[----:B------:R-:W-:Y:S02]  /*9b60*/  ULEA UR11, UR13, UR9, 0x3 ;  /* 0x000000090d0b7291 */ /* 0x000fe4000f8e18ff */
[----:B------:R-:W-:Y:S02]  /*9b70*/  UISETP.GT.AND UP1, UPT, UR5, 0x1, UPT ;  /* 0x000000010500788c */ /* 0x000fe4000bf24270 */
[----:B------:R-:W-:Y:S02]  /*9b80*/  UIADD3 UR11, UPT, UPT, UR11, 0x10000, URZ ;  /* 0x000100000b0b7890 */ /* 0x000fe4000fffe0ff */
[----:B------:R-:W-:Y:S01]  /*9b90*/  USEL UR5, UR5, URZ, !UP1 ;  /* 0x000000ff05057287 */ /* 0x000fe2000c800000 */
[----:B------:R-:W-:Y:S01]  /*9ba0*/  UMOV UR4, UR6 ;  /* 0x0000000600047c82 */ /* 0x000fe20008000000 */
        /* <DEDUP_REMOVED lines=16> */
[----:B-1----:R1:W-:Y:S01]  /*9cb0*/  STTM.x64 tmem[UR10+0x40], R4 ;  /* 0x00004004000079ed */ /* 0x0023e2000834000a */
[----:B------:R-:W2:Y:S02]  /*9cc0*/  FENCE.VIEW.ASYNC.T ;  /* 0x00000000000073c6 */ /* 0x000ea40000000200 */
[----:B--2---:R-:W-:Y:S06]  /*9cd0*/  BAR.SYNC.DEFER_BLOCKING 0x0 ;  /* 0x0000000000007b1d */ /* 0x004fec0000010000 */
[----:B------:R-:W-:Y:S05]  /*9ce0*/  @P0 BRA `(.L_x_10) ;  /* 0x0000000000e00947 */ /* 0x000fea0003800000 */
[----:B------:R-:W-:Y:S01]  /*9cf0*/  ULEA UR7, UR5, UR9, 0xe ;  /* 0x0000000905077291 */ /* 0x000fe2000f8e70ff */
[----:B------:R-:W-:Y:S01]  /*9d00*/  UMOV UR6, URZ ;  /* 0x000000ff00067c82 */ /* 0x000fe20008000000 */
[----:B------:R-:W-:Y:S02]  /*9d10*/  UIADD3 UR26, UPT, UPT, UR8, 0x48, URZ ;  /* 0x00000048081a7890 */ /* 0x000fe4000fffe0ff */
[----:B------:R-:W-:Y:S02]  /*9d20*/  UIADD3 UR7, UPT, UPT, UR7, 0x8000, URZ ;  /* 0x0000800007077890 */ /* 0x000fe4000fffe0ff */
[----:B------:R-:W-:Y:S02]  /*9d30*/  UIADD3 UR38, UPT, UPT, UR8, 0x50, URZ ;  /* 0x0000005008267890 */ /* 0x000fe4000fffe0ff */
[----:B------:R-:W-:Y:S02]  /*9d40*/  USHF.R.U32.HI UR7, URZ, 0x4, UR7 ;  /* 0x00000004ff077899 */ /* 0x000fe40008011607 */
[----:B------:R-:W-:-:S02]  /*9d50*/  UIADD3 UR39, UPT, UPT, UR8, 0x58, URZ ;  /* 0x0000005808277890 */ /* 0x000fc4000fffe0ff */
[----:B------:R-:W-:Y:S02]  /*9d60*/  USGXT.U32 UR18, UR7, 0xe ;  /* 0x0000000e0712789a */ /* 0x000fe40008000000 */
[----:B------:R-:W-:Y:S02]  /*9d70*/  UIADD3 UR42, UPT, UPT, UR8, 0x60, URZ ;  /* 0x00000060082a7890 */ /* 0x000fe4000fffe0ff */
[----:B------:R-:W-:Y:S01]  /*9d80*/  UIADD3 UR20, UP1, UPT, UR18, 0x2, URZ ;  /* 0x0000000212147890 */ /* 0x000fe2000ff3e0ff */
[----:B------:R-:W-:Y:S01]  /*9d90*/  UMOV UR7, URZ ;  /* 0x000000ff00077c82 */ /* 0x000fe20008000000 */
[----:B------:R-:W-:Y:S02]  /*9da0*/  UIADD3 UR43, UPT, UPT, UR8, 0x68, URZ ;  /* 0x00000068082b7890 */ /* 0x000fe4000fffe0ff */
[----:B------:R-:W-:Y:S02]  /*9db0*/  UIADD3.X UR21, UPT, UPT, UR6, 0x40004040, URZ, UP1, !UPT ;  /* 0x4000404006157890 */ /* 0x000fe40008ffe4ff */
[----:B------:R-:W-:Y:S01]  /*9dc0*/  UIADD3 UR30, UP1, UPT, UR20, 0x2, URZ ;  /* 0x00000002141e7890 */ /* 0x000fe2000ff3e0ff */
[----:B------:R-:W-:Y:S01]  /*9dd0*/  UMOV UR6, UR11 ;  /* 0x0000000b00067c82 */ /* 0x000fe20008000000 */
[----:B------:R-:W-:-:S02]  /*9de0*/  UIADD3 UR32, UP2, UPT, UR20, 0x4, URZ ;  /* 0x0000000414207890 */ /* 0x000fc4000ff5e0ff */
[----:B------:R-:W-:Y:S01]  /*9df0*/  UIADD3 UR34, UP3, UPT, UR20, 0x1fe, URZ ;  /* 0x000001fe14227890 */ /* 0x000fe2000ff7e0ff */
[----:B------:R-:W-:Y:S01]  /*9e00*/  UMOV UR27, UR6 ;  /* 0x00000006001b7c82 */ /* 0x000fe20008000000 */
[----:B------:R-:W-:Y:S02]  /*9e10*/  UIADD3 UR36, UP4, UPT, UR20, 0x200, URZ ;  /* 0x0000020014247890 */ /* 0x000fe4000ff9e0ff */
[----:B------:R-:W-:Y:S02]  /*9e20*/  UIADD3 UR6, UP5, UPT, UR20, 0x202, URZ ;  /* 0x0000020214067890 */ /* 0x000fe4000ffbe0ff */
[----:B------:R-:W-:Y:S02]  /*9e30*/  UIADD3.X UR31, UPT, UPT, UR21, URZ, URZ, UP1, !UPT ;  /* 0x000000ff151f7290 */ /* 0x000fe40008ffe4ff */
[----:B------:R-:W-:Y:S02]  /*9e40*/  UIADD3 UR22, UP6, UPT, UR20, 0x204, URZ ;  /* 0x0000020414167890 */ /* 0x000fe4000ffde0ff */
[----:B------:R-:W-:-:S02]  /*9e50*/  UIADD3.X UR33, UPT, UPT, UR21, URZ, URZ, UP2, !UPT ;  /* 0x000000ff15217290 */ /* 0x000fc400097fe4ff */
[----:B------:R-:W-:Y:S02]  /*9e60*/  UIADD3.X UR35, UPT, UPT, UR21, URZ, URZ, UP3, !UPT ;  /* 0x000000ff15237290 */ /* 0x000fe40009ffe4ff */
[----:B------:R-:W-:Y:S02]  /*9e70*/  UIADD3.X UR37, UPT, UPT, UR21, URZ, URZ, UP4, !UPT ;  /* 0x000000ff15257290 */ /* 0x000fe4000a7fe4ff */
[----:B------:R-:W-:Y:S02]  /*9e80*/  UIADD3 UR48, UPT, UPT, UR8, 0x70, URZ ;  /* 0x0000007008307890 */ /* 0x000fe4000fffe0ff */
[----:B------:R-:W-:Y:S01]  /*9e90*/  UIADD3.X UR7, UPT, UPT, UR21, URZ, URZ, UP5, !UPT ;  /* 0x000000ff15077290 */ /* 0x000fe2000affe4ff */
[----:B------:R-:W-:Y:S01]  /*9ea0*/  UMOV UR14, 0x0 ;  /* 0x00000000000e7882 */ /* 0x000fe20000000000 */
[----:B------:R-:W-:Y:S01]  /*9eb0*/  UMOV UR15, 0x8100910 ;  /* 0x08100910000f7882 */ /* 0x000fe20000000000 */
[----:B------:R-:W-:Y:S01]  /*9ec0*/  UIADD3 UR49, UPT, UPT, UR8, 0x78, URZ ;  /* 0x0000007808317890 */ /* 0x000fe2000fffe0ff */
[----:B------:R-:W-:Y:S01]  /*9ed0*/  UMOV UR19, 0x40004040 ;  /* 0x4000404000137882 */ /* 0x000fe20000000000 */
[----:B------:R-:W-:Y:S01]  /*9ee0*/  UIADD3.X UR23, UPT, UPT, UR21, URZ, URZ, UP6, !UPT ;  /* 0x000000ff15177290 */ /* 0x000fe2000b7fe4ff */
[----:B------:R2:W-:Y:S01]  /*9ef0*/  UTCHMMA tmem[UR12], gdesc[UR18], tmem[UR8], tmem[UR14], idesc[UR15], UPT ;  /* 0x00ff0e120c0079ea */ /* 0x0005e2000b800008 */
[----:B------:R-:W-:Y:S01]  /*9f00*/  UMOV UR16, 0x0 ;  /* 0x0000000000107882 */ /* 0x000fe20000000000 */
[----:B------:R-:W-:Y:S01]  /*9f10*/  UMOV UR17, 0x8100910 ;  /* 0x0810091000117882 */ /* 0x000fe20000000000 */
[----:B------:R-:W-:Y:S01]  /*9f20*/  UMOV UR28, 0x0 ;  /* 0x00000000001c7882 */ /* 0x000fe20000000000 */
[----:B------:R-:W-:Y:S01]  /*9f30*/  UMOV UR29, 0x8100910 ;  /* 0x08100910001d7882 */ /* 0x000fe20000000000 */
        /* <DEDUP_REMOVED lines=19> */
.L_x_10:
[----:B-1----:R-:W3:Y:S04]  /*a070*/  LDL R9, [R1+0x3c] ;  /* 0x00003c0001097983 */ /* 0x002ee80000100800 */
[----:B------:R-:W4:Y:S04]  /*a080*/  LDL R8, [R1+0x38] ;  /* 0x0000380001087983 */ /* 0x000f280000100800 */
[----:B------:R-:W5:Y:S01]  /*a090*/  LDL R7, [R1+0x34] ;  /* 0x0000340001077983 */ /* 0x000f620000100800 */
[----:B------:R-:W-:Y:S01]  /*a0a0*/  BAR.SYNC.DEFER_BLOCKING 0x0 ;  /* 0x0000000000007b1d */ /* 0x000fe20000010000 */
[----:B------:R-:W-:Y:S01]  /*a0b0*/  ISETP.GT.AND P4, PT, R116, RZ, PT ;  /* 0x000000ff7400720c */ /* 0x000fe20003f84270 */
[----:B------:R-:W-:Y:S01]  /*a0c0*/  IMAD.MOV.U32 R5, RZ, RZ, R119 ;  /* 0x000000ffff057224 */ /* 0x000fe200078e0077 */
[----:B------:R-:W-:-:S02]  /*a0d0*/  ISETP.GE.AND P3, PT, R115, R207, PT ;  /* 0x000000cf7300720c */ /* 0x000fc40003f66270 */
[----:B------:R-:W-:Y:S02]  /*a0e0*/  SEL R4, RZ, 0x4, !P4 ;  /* 0x00000004ff047807 */ /* 0x000fe40006000000 */
[----:B------:R-:W-:Y:S01]  /*a0f0*/  ISETP.GT.AND P4, PT, R116, 0x1, PT ;  /* 0x000000017400780c */ /* 0x000fe20003f84270 */
[----:B--2---:R-:W2:Y:S01]  /*a100*/  LDL R11, [R1+0x2c] ;  /* 0x00002c00010b7983 */ /* 0x004ea20000100800 */
[----:B------:R-:W-:Y:S02]  /*a110*/  SEL R4, R4, RZ, !P3 ;  /* 0x000000ff04047207 */ /* 0x000fe40005800000 */
[----:B------:R-:W-:Y:S01]  /*a120*/  ISETP.GT.AND P6, PT, R116, 0x2, PT ;  /* 0x000000027400780c */ /* 0x000fe20003fc4270 */
[----:B------:R-:W2:Y:S01]  /*a130*/  LDL R10, [R1+0x28] ;  /* 0x00002800010a7983 */ /* 0x000ea20000100800 */
[----:B------:R-:W-:Y:S02]  /*a140*/  ISETP.NE.U32.AND P5, PT, R4, RZ, PT ;  /* 0x000000ff0400720c */ /* 0x000fe40003fa5070 */
[----:B------:R-:W-:-:S02]  /*a150*/  SEL R4, RZ, 0x4, !P4 ;  /* 0x00000004ff047807 */ /* 0x000fc40006000000 */
[----:B------:R-:W-:Y:S02]  /*a160*/  SEL R6, RZ, 0x4, !P6 ;  /* 0x00000004ff067807 */ /* 0x000fe40007000000 */
[----:B------:R-:W-:Y:S02]  /*a170*/  SEL R4, R4, RZ, !P3 ;  /* 0x000000ff04047207 */ /* 0x000fe40005800000 */
[----:B------:R-:W-:Y:S02]  /*a180*/  SEL R6, R6, RZ, !P3 ;  /* 0x000000ff06067207 */ /* 0x000fe40005800000 */
[----:B------:R-:W-:Y:S01]  /*a190*/  ISETP.NE.U32.AND P4, PT, R4, RZ, PT ;  /* 0x000000ff0400720c */ /* 0x000fe20003f85070 */
[----:B------:R-:W-:Y:S01]  /*a1a0*/  IMAD.MOV.U32 R4, RZ, RZ, R127 ;  /* 0x000000ffff047224 */ /* 0x000fe200078e007f */
[----:B------:R-:W-:-:S04]  /*a1b0*/  ISETP.GT.AND P6, PT, R116, 0x3, PT ;  /* 0x000000037400780c */ /* 0x000fc80003fc4270 */
[----:B------:R-:W-:Y:S01]  /*a1c0*/  @!PT LDS RZ, [RZ] ;  /* 0x00000000fffff984 */ /* 0x000fe20000000800 */
[----:B------:R-:W-:Y:S01]  /*a1d0*/  @!PT LDS RZ, [RZ] ;  /* 0x00000000fffff984 */ /* 0x000fe20000000800 */
[----:B------:R-:W-:Y:S01]  /*a1e0*/  @!PT LDS RZ, [RZ] ;  /* 0x00000000fffff984 */ /* 0x000fe20000000800 */
[----:B------:R1:W-:Y:S02]  /*a1f0*/  LDGSTS.E [R68], desc[UR24][R4.64], P5 ;  /* 0x0000000004447fae */ /* 0x0003e4000a9a1018 */
[----:B-1----:R-:W-:-:S05]  /*a200*/  IADD3 R4, P5, PT, R3, R127, RZ ;  /* 0x0000007f03047210 */ /* 0x002fca0007fbe0ff */
[----:B------:R-:W-:Y:S01]  /*a210*/  IMAD.X R5, R119, 0x1, R205, P5 ;  /* 0x0000000177057824 */ /* 0x000fe200028e06cd */
[----:B------:R-:W-:Y:S02]  /*a220*/  ISETP.NE.U32.AND P5, PT, R6, RZ, PT ;  /* 0x000000ff0600720c */ /* 0x000fe40003fa5070 */
[----:B------:R-:W-:Y:S02]  /*a230*/  SEL R6, RZ, 0x4, !P6 ;  /* 0x00000004ff067807 */ /* 0x000fe40007000000 */
[----:B------:R3:W-:Y:S02]  /*a240*/  LDGSTS.E [R68+0x4], desc[UR24][R4.64], P4 ;  /* 0x0000400004447fae */ /* 0x0007e4000a1a1018 */
[----:B------:R-:W-:Y:S02]  /*a250*/  SEL R6, R6, RZ, !P3 ;  /* 0x000000ff06067207 */ /* 0x000fe40005800000 */
[----:B------:R-:W-:Y:S02]  /*a260*/  ISETP.GT.AND P6, PT, R116, 0x4, PT ;  /* 0x000000047400780c */ /* 0x000fe40003fc4270 */
[----:B---3--:R-:W-:-:S02]  /*a270*/  LEA R4, P4, R9, R127, 0x2 ;  /* 0x0000007f09047211 */ /* 0x008fc400078810ff */
[----:B------:R-:W3:Y:S03]  /*a280*/  LDL R9, [R1+0x30] ;  /* 0x0000300001097983 */ /* 0x000ee60000100800 */
[----:B------:R-:W-:Y:S01]  /*a290*/  IMAD.X R5, R119, 0x1, R204, P4 ;  /* 0x0000000177057824 */ /* 0x000fe200020e06cc */
[----:B------:R-:W-:Y:S02]  /*a2a0*/  ISETP.NE.U32.AND P4, PT, R6, RZ, PT ;  /* 0x000000ff0600720c */ /* 0x000fe40003f85070 */
[----:B------:R-:W-:Y:S02]  /*a2b0*/  SEL R6, RZ, 0x4, !P6 ;  /* 0x00000004ff067807 */ /* 0x000fe40007000000 */
[----:B------:R4:W-:Y:S02]  /*a2c0*/  LDGSTS.E [R68+0x8], desc[UR24][R4.64], P5 ;  /* 0x0000800004447fae */ /* 0x0009e4000a9a1018 */
[----:B------:R-:W-:-:S02]  /*a2d0*/  SEL R6, R6, RZ, !P3 ;  /* 0x000000ff06067207 */ /* 0x000fc40005800000 */
[----:B----4-:R-:W-:Y:S02]  /*a2e0*/  LEA R4, P5, R8, R127, 0x2 ;  /* 0x0000007f08047211 */ /* 0x010fe400078a10ff */
[----:B------:R-:W4:Y:S03]  /*a2f0*/  LDL R8, [R1+0x24] ;  /* 0x0000240001087983 */ /* 0x000f260000100800 */
[----:B------:R-:W-:Y:S01]  /*a300*/  IMAD.X R5, R119, 0x1, R203, P5 ;  /* 0x0000000177057824 */ /* 0x000fe200028e06cb */
[----:B------:R-:W-:-:S04]  /*a310*/  ISETP.NE.U32.AND P5, PT, R6, RZ, PT ;  /* 0x000000ff0600720c */ /* 0x000fc80003fa5070 */
[----:B------:R1:W-:Y:S02]  /*a320*/  LDGSTS.E [R68+0xc], desc[UR24][R4.64], P4 ;  /* 0x0000c00004447fae */ /* 0x0003e4000a1a1018 */
[----:B-1----:R-:W-:-:S05]  /*a330*/  LEA R4, P4, R3, R127, 0x2 ;  /* 0x0000007f03047211 */ /* 0x002fca00078810ff */
[----:B------:R-:W-:-:S05]  /*a340*/  IMAD.X R5, R119, 0x1, R202, P4 ;  /* 0x0000000177057824 */ /* 0x000fca00020e06ca */
[----:B------:R5:W-:Y:S02]  /*a350*/  LDGSTS.E [R68+0x10], desc[UR24][R4.64], P5 ;  /* 0x0001000004447fae */ /* 0x000be4000a9a1018 */
[----:B-----5:R-:W-:Y:S02]  /*a360*/  LEA R4, P5, R7, R127, 0x2 ;  /* 0x0000007f07047211 */ /* 0x020fe400078a10ff */
[----:B------:R-:W5:Y:S01]  /*a370*/  LDL R7, [R1+0x20] ;  /* 0x0000200001077983 */ /* 0x000f620000100800 */
[----:B------:R-:W-:-:S04]  /*a380*/  ISETP.GT.AND P6, PT, R116, 0x5, PT ;  /* 0x000000057400780c */ /* 0x000fc80003fc4270 */
[----:B------:R-:W-:-:S04]  /*a390*/  SEL R6, RZ, 0x4, !P6 ;  /* 0x00000004ff067807 */ /* 0x000fc80007000000 */
[----:B------:R-:W-:Y:S02]  /*a3a0*/  SEL R6, R6, RZ, !P3 ;  /* 0x000000ff06067207 */ /* 0x000fe40005800000 */
[----:B------:R-:W-:Y:S02]  /*a3b0*/  ISETP.GT.AND P6, PT, R116, 0x6, PT ;  /* 0x000000067400780c */ /* 0x000fe40003fc4270 */
[----:B------:R-:W-:Y:S02]  /*a3c0*/  ISETP.NE.U32.AND P4, PT, R6, RZ, PT ;  /* 0x000000ff0600720c */ /* 0x000fe40003f85070 */
[----:B------:R-:W-:Y:S01]  /*a3d0*/  SEL R6, RZ, 0x4, !P6 ;  /* 0x00000004ff067807 */ /* 0x000fe20007000000 */
[----:B------:R-:W-:-:S03]  /*a3e0*/  IMAD.X R5, R119, 0x1, R201, P5 ;  /* 0x0000000177057824 */ /* 0x000fc600028e06c9 */
[----:B------:R-:W-:Y:S02]  /*a3f0*/  SEL R6, R6, RZ, !P3 ;  /* 0x000000ff06067207 */ /* 0x000fe40005800000 */
[----:B------:R-:W-:Y:S02]  /*a400*/  ISETP.GT.AND P6, PT, R116, 0x7, PT ;  /* 0x000000077400780c */ /* 0x000fe40003fc4270 */
[----:B------:R-:W-:Y:S02]  /*a410*/  ISETP.NE.U32.AND P5, PT, R6, RZ, PT ;  /* 0x000000ff0600720c */ /* 0x000fe40003fa5070 */
[----:B------:R-:W-:Y:S01]  /*a420*/  SEL R6, RZ, 0x4, !P6 ;  /* 0x00000004ff067807 */ /* 0x000fe20007000000 */
[----:B------:R3:W-:Y:S03]  /*a430*/  LDGSTS.E [R68+0x14], desc[UR24][R4.64], P4 ;  /* 0x0001400004447fae */ /* 0x0007e6000a1a1018 */
[----:B------:R-:W-:-:S02]  /*a440*/  SEL R6, R6, RZ, !P3 ;  /* 0x000000ff06067207 */ /* 0x000fc40005800000 */
[----:B------:R-:W-:Y:S02]  /*a450*/  ISETP.GT.AND P6, PT, R116, 0x8, PT ;  /* 0x000000087400780c */ /* 0x000fe40003fc4270 */
[----:B---3--:R-:W-:Y:S02]  /*a460*/  LEA R4, P4, R9, R127, 0x2 ;  /* 0x0000007f09047211 */ /* 0x008fe400078810ff */
[----:B------:R-:W3:Y:S03]  /*a470*/  LDL R9, [R1+0x1c] ;  /* 0x00001c0001097983 */ /* 0x000ee60000100800 */
[----:B------:R-:W-:Y:S01]  /*a480*/  IMAD.X R5, R119, 0x1, R200, P4 ;  /* 0x0000000177057824 */ /* 0x000fe200020e06c8 */
[----:B------:R-:W-:Y:S02]  /*a490*/  ISETP.NE.U32.AND P4, PT, R6, RZ, PT ;  /* 0x000000ff0600720c */ /* 0x000fe40003f85070 */
[----:B------:R-:W-:-:S02]  /*a4a0*/  SEL R6, RZ, 0x4, !P6 ;  /* 0x00000004ff067807 */ /* 0x000fc40007000000 */
[----:B------:R2:W-:Y:S02]  /*a4b0*/  LDGSTS.E [R68+0x18], desc[UR24][R4.64], P5 ;  /* 0x0001800004447fae */ /* 0x0005e4000a9a1018 */
[----:B------:R-:W-:Y:S02]  /*a4c0*/  SEL R6, R6, RZ, !P3 ;  /* 0x000000ff06067207 */ /* 0x000fe40005800000 */
[----:B------:R-:W-:Y:S02]  /*a4d0*/  ISETP.GT.AND P6, PT, R116, 0x9, PT ;  /* 0x000000097400780c */ /* 0x000fe40003fc4270 */
[----:B--2---:R-:W-:Y:S02]  /*a4e0*/  LEA R4, P5, R11, R127, 0x2 ;  /* 0x0000007f0b047211 */ /* 0x004fe400078a10ff */
[----:B------:R-:W2:Y:S03]  /*a4f0*/  LDL R11, [R1+0x10] ;  /* 0x00001000010b7983 */ /* 0x000ea60000100800 */
[----:B------:R-:W-:Y:S01]  /*a500*/  IMAD.X R5, R119, 0x1, R199, P5 ;  /* 0x0000000177057824 */ /* 0x000fe200028e06c7 */
[----:B------:R-:W-:-:S02]  /*a510*/  ISETP.NE.U32.AND P5, PT, R6, RZ, PT ;  /* 0x000000ff0600720c */ /* 0x000fc40003fa5070 */
[----:B------:R-:W-:Y:S02]  /*a520*/  SEL R6, RZ, 0x4, !P6 ;  /* 0x00000004ff067807 */ /* 0x000fe40007000000 */
[----:B------:R1:W-:Y:S02]  /*a530*/  LDGSTS.E [R68+0x1c], desc[UR24][R4.64], P4 ;  /* 0x0001c00004447fae */ /* 0x0003e4000a1a1018 */
[----:B------:R-:W-:Y:S02]  /*a540*/  SEL R6, R6, RZ, !P3 ;  /* 0x000000ff06067207 */ /* 0x000fe40005800000 */
[----:B-1----:R-:W-:Y:S02]  /*a550*/  LEA R4, P4, R10, R127, 0x2 ;  /* 0x0000007f0a047211 */ /* 0x002fe400078810ff */
[----:B------:R-:W-:Y:S01]  /*a560*/  ISETP.GT.AND P6, PT, R116, 0xa, PT ;  /* 0x0000000a7400780c */ /* 0x000fe20003fc4270 */
[----:B------:R-:W2:Y:S02]  /*a570*/  LDL R10, [R1+0xc] ;  /* 0x00000c00010a7983 */ /* 0x000ea40000100800 */
[----:B------:R-:W-:Y:S01]  /*a580*/  IMAD.X R5, R119, 0x1, R198, P4 ;  /* 0x0000000177057824 */ /* 0x000fe200020e06c6 */
[----:B------:R-:W-:-:S04]  /*a590*/  ISETP.NE.U32.AND P4, PT, R6, RZ, PT ;  /* 0x000000ff0600720c */ /* 0x000fc80003f85070 */
[----:B------:R4:W-:Y:S02]  /*a5a0*/  LDGSTS.E [R68+0x20], desc[UR24][R4.64], P5 ;  /* 0x0002000004447fae */ /* 0x0009e4000a9a1018 */
[----:B----4-:R-:W-:Y:S02]  /*a5b0*/  LEA R4, P5, R8, R127, 0x2 ;  /* 0x0000007f08047211 */ /* 0x010fe400078a10ff */
[----:B------:R-:W4:Y:S03]  /*a5c0*/  LDL R8, [R1+0x18] ;  /* 0x0000180001087983 */ /* 0x000f260000100800 */
[----:B------:R-:W-:-:S05]  /*a5d0*/  IMAD.X R5, R119, 0x1, R197, P5 ;  /* 0x0000000177057824 */ /* 0x000fca00028e06c5 */
[----:B------:R5:W-:Y:S02]  /*a5e0*/  LDGSTS.E [R68+0x24], desc[UR24][R4.64], P4 ;  /* 0x0002400004447fae */ /* 0x000be4000a1a1018 */
[----:B-----5:R-:W-:Y:S02]  /*a5f0*/  LEA R4, P4, R7, R127, 0x2 ;  /* 0x0000007f07047211 */ /* 0x020fe400078810ff */
[----:B------:R-:W5:Y:S01]  /*a600*/  LDL R7, [R1+0x14] ;  /* 0x0000140001077983 */ /* 0x000f620000100800 */
        /* <DEDUP_REMOVED lines=20> */
[----:B-1----:R-:W-:-:S05]  /*a750*/  LEA R4, P4, R218, R127, 0x2 ;  /* 0x0000007fda047211 */ /* 0x002fca00078810ff */
        /* <DEDUP_REMOVED lines=8> */
[----:B------:R-:W5:Y:S01]  /*a7e0*/  LDL R7, [R1] ;  /* 0x0000000001077983 */ /* 0x000f620000100800 */
        /* <DEDUP_REMOVED lines=14> */
[----:B--2---:R-:W-:-:S05]  /*a8d0*/  LEA R4, P5, R11, R127, 0x2 ;  /* 0x0000007f0b047211 */ /* 0x004fca00078a10ff */
[----:B------:R-:W-:Y:S01]  /*a8e0*/  IMAD.X R5, R119, 0x1, R191, P5 ;  /* 0x0000000177057824 */ /* 0x000fe200028e06bf */
[----:B------:R-:W-:Y:S02]  /*a8f0*/  ISETP.NE.U32.AND P5, PT, R6, RZ, PT ;  /* 0x000000ff0600720c */ /* 0x000fe40003fa5070 */
[----:B------:R-:W-:Y:S02]  /*a900*/  SEL R6, RZ, 0x4, !P6 ;  /* 0x00000004ff067807 */ /* 0x000fe40007000000 */
[----:B------:R1:W-:Y:S02]  /*a910*/  LDGSTS.E [R68+0x3c], desc[UR24][R4.64], P4 ;  /* 0x0003c00004447fae */ /* 0x0003e4000a1a1018 */
[----:B------:R-:W-:Y:S02]  /*a920*/  SEL R6, R6, RZ, !P3 ;  /* 0x000000ff06067207 */ /* 0x000fe40005800000 */
[----:B------:R-:W-:Y:S02]  /*a930*/  ISETP.GT.AND P6, PT, R116, 0x12, PT ;  /* 0x000000127400780c */ /* 0x000fe40003fc4270 */
[----:B-1----:R-:W-:-:S05]  /*a940*/  LEA R4, P4, R10, R127, 0x2 ;  /* 0x0000007f0a047211 */ /* 0x002fca00078810ff */
[----:B------:R-:W-:Y:S01]  /*a950*/  IMAD.X R5, R119, 0x1, R190, P4 ;  /* 0x0000000177057824 */ /* 0x000fe200020e06be */
[----:B------:R-:W-:Y:S02]  /*a960*/  ISETP.NE.U32.AND P4, PT, R6, RZ, PT ;  /* 0x000000ff0600720c */ /* 0x000fe40003f85070 */
[----:B------:R-:W-:Y:S02]  /*a970*/  SEL R6, RZ, 0x4, !P6 ;  /* 0x00000004ff067807 */ /* 0x000fe40007000000 */
[----:B------:R3:W-:Y:S02]  /*a980*/  LDGSTS.E [R68+0x40], desc[UR24][R4.64], P5 ;  /* 0x0004000004447fae */ /* 0x0007e4000a9a1018 */
[----:B------:R-:W-:Y:S02]  /*a990*/  SEL R6, R6, RZ, !P3 ;  /* 0x000000ff06067207 */ /* 0x000fe40005800000 */
[----:B------:R-:W-:Y:S02]  /*a9a0*/  ISETP.GT.AND P6, PT, R116, 0x13, PT ;  /* 0x000000137400780c */ /* 0x000fe40003fc4270 */
[----:B---3--:R-:W-:-:S05]  /*a9b0*/  LEA R4, P5, R9, R127, 0x2 ;  /* 0x0000007f09047211 */ /* 0x008fca00078a10ff */
[----:B------:R-:W-:Y:S01]  /*a9c0*/  IMAD.X R5, R119, 0x1, R189, P5 ;  /* 0x0000000177057824 */ /* 0x000fe200028e06bd */
[----:B------:R-:W-:Y:S02]  /*a9d0*/  ISETP.NE.U32.AND P5, PT, R6, RZ, PT ;  /* 0x000000ff0600720c */ /* 0x000fe40003fa5070 */
[----:B------:R-:W-:Y:S02]  /*a9e0*/  SEL R6, RZ, 0x4, !P6 ;  /* 0x00000004ff067807 */ /* 0x000fe40007000000 */
[----:B------:R4:W-:Y:S02]  /*a9f0*/  LDGSTS.E [R68+0x44], desc[UR24][R4.64], P4 ;  /* 0x0004400004447fae */ /* 0x0009e4000a1a1018 */
[----:B------:R-:W-:Y:S02]  /*aa00*/  SEL R6, R6, RZ, !P3 ;  /* 0x000000ff06067207 */ /* 0x000fe40005800000 */
[----:B------:R-:W-:Y:S02]  /*aa10*/  ISETP.GT.AND P6, PT, R116, 0x14, PT ;  /* 0x000000147400780c */ /* 0x000fe40003fc4270 */
[----:B----4-:R-:W-:-:S05]  /*aa20*/  LEA R4, P4, R8, R127, 0x2 ;  /* 0x0000007f08047211 */ /* 0x010fca00078810ff */
[----:B------:R-:W-:Y:S01]  /*aa30*/  IMAD.X R5, R119, 0x1, R188, P4 ;  /* 0x0000000177057824 */ /* 0x000fe200020e06bc */
[----:B------:R-:W-:Y:S02]  /*aa40*/  ISETP.NE.U32.AND P4, PT, R6, RZ, PT ;  /* 0x000000ff0600720c */ /* 0x000fe40003f85070 */
[----:B------:R-:W-:Y:S02]  /*aa50*/  SEL R6, RZ, 0x4, !P6 ;  /* 0x00000004ff067807 */ /* 0x000fe40007000000 */
[----:B------:R5:W-:Y:S02]  /*aa60*/  LDGSTS.E [R68+0x48], desc[UR24][R4.64], P5 ;  /* 0x0004800004447fae */ /* 0x000be4000a9a1018 */
[----:B------:R-:W-:Y:S02]  /*aa70*/  SEL R6, R6, RZ, !P3 ;  /* 0x000000ff06067207 */ /* 0x000fe40005800000 */
[----:B------:R-:W-:Y:S02]  /*aa80*/  ISETP.GT.AND P6, PT, R116, 0x15, PT ;  /* 0x000000157400780c */ /* 0x000fe40003fc4270 */
[----:B-----5:R-:W-:-:S05]  /*aa90*/  LEA R4, P5, R7, R127, 0x2 ;  /* 0x0000007f07047211 */ /* 0x020fca00078a10ff */
        /* <DEDUP_REMOVED lines=262> */
[----:B------:R1:W-:Y:S01]  /*bb00*/  LDGSTS.E [R68+0xe0], desc[UR24][R4.64], P5 ;  /* 0x000e000004447fae */ /* 0x0003e2000a9a1018 */
[----:B------:R-:W-:Y:S02]  /*bb10*/  ISETP.GT.AND P6, PT, R116, 0x3b, PT ;  /* 0x0000003b7400780c */ /* 0x000fe40003fc4270 */
[----:B------:R-:W-:Y:S02]  /*bb20*/  SEL R6, R6, RZ, !P3 ;  /* 0x000000ff06067207 */ /* 0x000fe40005800000 */
[----:B-1----:R-:W-:-:S05]  /*bb30*/  LEA R4, P5, R224, R127, 0x2 ;  /* 0x0000007fe0047211 */ /* 0x002fca00078a10ff */
[----:B------:R-:W-:Y:S01]  /*bb40*/  IMAD.X R5, R119, 0x1, R107, P5 ;  /* 0x0000000177057824 */ /* 0x000fe200028e066b */
[----:B------:R-:W-:Y:S02]  /*bb50*/  ISETP.NE.U32.AND P5, PT, R6, RZ, PT ;  /* 0x000000ff0600720c */ /* 0x000fe40003fa5070 */
[----:B------:R-:W-:Y:S02]  /*bb60*/  SEL R6, RZ, 0x4, !P6 ;  /* 0x00000004ff067807 */ /* 0x000fe40007000000 */
[----:B------:R1:W-:Y:S01]  /*bb70*/  LDGSTS.E [R68+0xe4], desc[UR24][R4.64], P4 ;  /* 0x000e400004447fae */ /* 0x0003e2000a1a1018 */
[----:B------:R-:W-:Y:S02]  /*bb80*/  ISETP.GT.AND P4, PT, R116, 0x3c, PT ;  /* 0x0000003c7400780c */ /* 0x000fe40003f84270 */
[----:B------:R-:W-:Y:S01]  /*bb90*/  SEL R6, R6, RZ, !P3 ;  /* 0x000000ff06067207 */ /* 0x000fe20005800000 */
[----:B------:R-:W2:Y:S01]  /*bba0*/  S2R R10, SR_TID.X ;  /* 0x00000000000a7919 */ /* 0x000ea20000002100 */
[----:B------:R-:W-:-:S02]  /*bbb0*/  SEL R7, RZ, 0x4, !P4 ;  /* 0x00000004ff077807 */ /* 0x000fc40006000000 */
[----:B-1----:R-:W-:-:S05]  /*bbc0*/  LEA R4, P6, R223, R127, 0x2 ;  /* 0x0000007fdf047211 */ /* 0x002fca00078c10ff */
[----:B------:R-:W-:Y:S01]  /*bbd0*/  IMAD.X R5, R119, 0x1, R108, P6 ;  /* 0x0000000177057824 */ /* 0x000fe200030e066c */
[----:B------:R-:W-:Y:S02]  /*bbe0*/  ISETP.NE.U32.AND P6, PT, R6, RZ, PT ;  /* 0x000000ff0600720c */ /* 0x000fe40003fc5070 */
[----:B------:R-:W-:Y:S02]  /*bbf0*/  LEA R6, P4, R222, R127, 0x2 ;  /* 0x0000007fde067211 */ /* 0x000fe400078810ff */
[----:B------:R-:W-:Y:S01]  /*bc00*/  SEL R8, R7, RZ, !P3 ;  /* 0x000000ff07087207 */ /* 0x000fe20005800000 */
[----:B------:R1:W-:Y:S02]  /*bc10*/  LDGSTS.E [R68+0xe8], desc[UR24][R4.64], P5 ;  /* 0x000e800004447fae */ /* 0x0003e4000a9a1018 */
[----:B------:R-:W-:Y:S01]  /*bc20*/  IMAD.X R7, R119, 0x1, R109, P4 ;  /* 0x0000000177077824 */ /* 0x000fe200020e066d */
[----:B------:R-:W-:-:S05]  /*bc30*/  ISETP.NE.U32.AND P4, PT, R8, RZ, PT ;  /* 0x000000ff0800720c */ /* 0x000fca0003f85070 */
[----:B------:R3:W-:Y:S01]  /*bc40*/  LDGSTS.E [R68+0xec], desc[UR24][R6.64], P6 ;  /* 0x000ec00006447fae */ /* 0x0007e2000b1a1018 */
[----:B-1----:R-:W-:Y:S02]  /*bc50*/  LEA R4, P5, R208, R127, 0x2 ;  /* 0x0000007fd0047211 */ /* 0x002fe400078a10ff */
[----:B------:R-:W-:-:S03]  /*bc60*/  ISETP.GT.AND P6, PT, R116, 0x3d, PT ;  /* 0x0000003d7400780c */ /* 0x000fc60003fc4270 */
[----:B------:R-:W-:Y:S01]  /*bc70*/  IMAD.X R5, R119, 0x1, R110, P5 ;  /* 0x0000000177057824 */ /* 0x000fe200028e066e */
[----:B------:R-:W-:Y:S02]  /*bc80*/  SEL R8, RZ, 0x4, !P6 ;  /* 0x00000004ff087807 */ /* 0x000fe40007000000 */
[----:B---3--:R-:W-:Y:S02]  /*bc90*/  LEA R6, P5, R221, R127, 0x2 ;  /* 0x0000007fdd067211 */ /* 0x008fe400078a10ff */
[----:B------:R1:W-:Y:S01]  /*bca0*/  LDGSTS.E [R68+0xf0], desc[UR24][R4.64], P4 ;  /* 0x000f000004447fae */ /* 0x0003e2000a1a1018 */
[----:B------:R-:W-:Y:S02]  /*bcb0*/  ISETP.GT.AND P4, PT, R116, 0x3e, PT ;  /* 0x0000003e7400780c */ /* 0x000fe40003f84270 */
[----:B------:R-:W-:Y:S01]  /*bcc0*/  IMAD.X R7, R119, 0x1, R111, P5 ;  /* 0x0000000177077824 */ /* 0x000fe200028e066f */
[----:B------:R-:W-:Y:S02]  /*bcd0*/  SEL R8, R8, RZ, !P3 ;  /* 0x000000ff08087207 */ /* 0x000fe40005800000 */
[----:B------:R-:W-:-:S02]  /*bce0*/  SEL R9, RZ, 0x4, !P4 ;  /* 0x00000004ff097807 */ /* 0x000fc40006000000 */
[----:B------:R-:W-:Y:S02]  /*bcf0*/  ISETP.GT.AND P4, PT, R116, 0x3f, PT ;  /* 0x0000003f7400780c */ /* 0x000fe40003f84270 */
[----:B--2---:R-:W-:Y:S02]  /*bd00*/  LOP3.LUT R10, R10, 0x3f, RZ, 0xc0, !PT ;  /* 0x0000003f0a0a7812 */ /* 0x004fe400078ec0ff */
[----:B-1----:R-:W-:Y:S02]  /*bd10*/  LEA R4, P5, R220, R127, 0x2 ;  /* 0x0000007fdc047211 */ /* 0x002fe400078a10ff */
[----:B------:R-:W-:Y:S02]  /*bd20*/  SEL R9, R9, RZ, !P3 ;  /* 0x000000ff09097207 */ /* 0x000fe40005800000 */
[----:B------:R-:W-:Y:S01]  /*bd30*/  ISETP.NE.U32.AND P6, PT, R8, RZ, PT ;  /* 0x000000ff0800720c */ /* 0x000fe20003fc5070 */
[----:B------:R-:W-:Y:S01]  /*bd40*/  IMAD.X R5, R119, 0x1, R112, P5 ;  /* 0x0000000177057824 */ /* 0x000fe200028e0670 */
[----:B------:R-:W-:-:S02]  /*bd50*/  SEL R8, RZ, 0x4, !P4 ;  /* 0x00000004ff087807 */ /* 0x000fc40006000000 */
[----:B------:R-:W-:Y:S01]  /*bd60*/  ISETP.GE.AND P4, PT, R10, R116, PT ;  /* 0x000000740a00720c */ /* 0x000fe20003f86270 */
[----:B------:R-:W-:Y:S01]  /*bd70*/  UIADD3 UR13, UPT, UPT, UR13, 0x1, URZ ;  /* 0x000000010d0d7890 */ /* 0x000fe2000fffe0ff */
[----:B------:R-:W-:Y:S02]  /*bd80*/  ISETP.NE.U32.AND P5, PT, R9, RZ, PT ;  /* 0x000000ff0900720c */ /* 0x000fe40003fa5070 */
[----:B------:R-:W-:Y:S01]  /*bd90*/  SEL R9, RZ, 0x4, P4 ;  /* 0x00000004ff097807 */ /* 0x000fe20002000000 */
[----:B------:R-:W-:Y:S01]  /*bda0*/  UISETP.GT.AND UP1, UPT, UR13, 0x1, UPT ;  /* 0x000000010d00788c */ /* 0x000fe2000bf24270 */
[----:B------:R-:W-:Y:S02]  /*bdb0*/  SEL R8, R8, RZ, !P3 ;  /* 0x000000ff08087207 */ /* 0x000fe40005800000 */
[----:B------:R-:W-:Y:S01]  /*bdc0*/  SEL R9, R9, RZ, !P3 ;  /* 0x000000ff09097207 */ /* 0x000fe20005800000 */
[----:B------:R-:W-:Y:S01]  /*bdd0*/  USEL UR13, UR13, URZ, !UP1 ;  /* 0x000000ff0d0d7287 */ /* 0x000fe2000c800000 */
[----:B------:R-:W-:Y:S01]  /*bde0*/  ISETP.NE.U32.AND P4, PT, R8, RZ, PT ;  /* 0x000000ff0800720c */ /* 0x000fe20003f85070 */
[----:B------:R1:W-:Y:S01]  /*bdf0*/  LDGSTS.E [R68+0xf4], desc[UR24][R6.64], P6 ;  /* 0x000f400006447fae */ /* 0x0003e2000b1a1018 */
[----:B------:R-:W-:Y:S01]  /*be00*/  ISETP.NE.U32.AND P3, PT, R9, RZ, PT ;  /* 0x000000ff0900720c */ /* 0x000fe20003f65070 */
[----:B------:R-:W-:-:S02]  /*be10*/  ULEA UR6, UR13, UR9, 0xe ;  /* 0x000000090d067291 */ /* 0x000fc4000f8e70ff */
[----:B------:R2:W-:Y:S01]  /*be20*/  LDGSTS.E [R68+0xf8], desc[UR24][R4.64], P5 ;  /* 0x000f800004447fae */ /* 0x0005e2000a9a1018 */
[----:B------:R-:W-:Y:S02]  /*be30*/  IADD3 R8, P5, PT, R69, R123, RZ ;  /* 0x0000007b45087210 */ /* 0x000fe40007fbe0ff */
[----:B-1----:R-:W-:-:S03]  /*be40*/  LEA R6, P6, R219, R127, 0x2 ;  /* 0x0000007fdb067211 */ /* 0x002fc600078c10ff */
[----:B------:R-:W-:Y:S02]  /*be50*/  IMAD.X R9, R120, 0x1, R122, P5 ;  /* 0x0000000178097824 */ /* 0x000fe400028e067a */
[----:B------:R-:W-:Y:S02]  /*be60*/  VIADD R11, R2, UR6 ;  /* 0x00000006020b7c36 */ /* 0x000fe40008000000 */
[----:B------:R-:W-:Y:S01]  /*be70*/  IMAD.X R7, R119, 0x1, R113, P6 ;  /* 0x0000000177077824 */ /* 0x000fe200030e0671 */
[----:B--2---:R-:W-:-:S04]  /*be80*/  IADD3 R4, P6, PT, R69, R133, RZ ;  /* 0x0000008545047210 */ /* 0x004fc80007fde0ff */
[----:B------:R1:W-:Y:S01]  /*be90*/  LDGSTS.E [R68+0xfc], desc[UR24][R6.64], P4 ;  /* 0x000fc00006447fae */ /* 0x0003e2000a1a1018 */
[----:B------:R-:W-:-:S03]  /*bea0*/  IMAD.X R5, R128, 0x1, R122, P6 ;  /* 0x0000000180057824 */ /* 0x000fc600030e067a */
[----:B------:R-:W0:Y:S04]  /*beb0*/  LDGDEPBAR ;  /* 0x00000000000079af */ /* 0x000e280000000000 */
[----:B------:R2:W-:Y:S01]  /*bec0*/  LDGSTS.E [R11+0x8000], desc[UR24][R8.64], P3 ;  /* 0x08000000080b7fae */ /* 0x0005e200099a1018 */
[----:B-1----:R-:W-:-:S03]  /*bed0*/  IADD3 R6, P4, PT, R69, R141, RZ ;  /* 0x0000008d45067210 */ /* 0x002fc60007f9e0ff */
[----:B------:R1:W-:Y:S01]  /*bee0*/  LDGSTS.E [R11+0x8400], desc[UR24][R4.64], P3 ;  /* 0x08400000040b7fae */ /* 0x0003e200099a1018 */
[C---:B--2---:R-:W-:Y:S01]  /*bef0*/  IADD3 R8, P5, PT, R69.reuse, R149, RZ ;  /* 0x0000009545087210 */ /* 0x044fe20007fbe0ff */
[----:B------:R-:W-:Y:S01]  /*bf00*/  IMAD.X R7, R136, 0x1, R122, P4 ;  /* 0x0000000188077824 */ /* 0x000fe200020e067a */
[----:B-1----:R-:W-:-:S03]  /*bf10*/  IADD3 R4, P4, PT, R69, R157, RZ ;  /* 0x0000009d45047210 */ /* 0x002fc60007f9e0ff */
[--C-:B------:R-:W-:Y:S01]  /*bf20*/  IMAD.X R9, R144, 0x1, R122.reuse, P5 ;  /* 0x0000000190097824 */ /* 0x100fe200028e067a */
[----:B------:R1:W-:Y:S01]  /*bf30*/  LDGSTS.E [R11+0x8800], desc[UR24][R6.64], P3 ;  /* 0x08800000060b7fae */ /* 0x0003e200099a1018 */
[----:B------:R-:W-:-:S03]  /*bf40*/  IMAD.X R5, R152, 0x1, R122, P4 ;  /* 0x0000000198057824 */ /* 0x000fc600020e067a */
[----:B------:R2:W-:Y:S04]  /*bf50*/  LDGSTS.E [R11+0x8c00], desc[UR24][R8.64], P3 ;  /* 0x08c00000080b7fae */ /* 0x0005e800099a1018 */
[----:B------:R3:W-:Y:S01]  /*bf60*/  LDGSTS.E [R11+0x9000], desc[UR24][R4.64], P3 ;  /* 0x09000000040b7fae */ /* 0x0007e200099a1018 */
[C---:B-1----:R-:W-:Y:S02]  /*bf70*/  IADD3 R6, P5, PT, R69.reuse, R165, RZ ;  /* 0x000000a545067210 */ /* 0x042fe40007fbe0ff */
[----:B--2---:R-:W-:-:S03]  /*bf80*/  IADD3 R8, P4, PT, R69, R173, RZ ;  /* 0x000000ad45087210 */ /* 0x004fc60007f9e0ff */
[--C-:B------:R-:W-:Y:S01]  /*bf90*/  IMAD.X R7, R160, 0x1, R122.reuse, P5 ;  /* 0x00000001a0077824 */ /* 0x100fe200028e067a */
[----:B---3--:R-:W-:Y:S01]  /*bfa0*/  IADD3 R4, P5, PT, R69, R181, RZ ;  /* 0x000000b545047210 */ /* 0x008fe20007fbe0ff */
[----:B------:R-:W-:-:S03]  /*bfb0*/  IMAD.X R9, R168, 0x1, R122, P4 ;  /* 0x00000001a8097824 */ /* 0x000fc600020e067a */
[----:B------:R1:W-:Y:S01]  /*bfc0*/  LDGSTS.E [R11+0x9400], desc[UR24][R6.64], P3 ;  /* 0x09400000060b7fae */ /* 0x0003e200099a1018 */
[----:B------:R-:W-:Y:S01]  /*bfd0*/  LOP3.LUT R10, R2, 0x20, RZ, 0x3c, !PT ;  /* 0x00000020020a7812 */ /* 0x000fe200078e3cff */
[----:B------:R-:W-:Y:S02]  /*bfe0*/  IMAD.X R5, R176, 0x1, R122, P5 ;  /* 0x00000001b0057824 */ /* 0x000fe400028e067a */
[----:B------:R2:W-:Y:S02]  /*bff0*/  LDGSTS.E [R11+0x9800], desc[UR24][R8.64], P3 ;  /* 0x09800000080b7fae */ /* 0x0005e400099a1018 */
[----:B------:R-:W-:Y:S02]  /*c000*/  VIADD R13, R10, UR6 ;  /* 0x000000060a0d7c36 */ /* 0x000fe40008000000 */
[----:B------:R3:W-:Y:S01]  /*c010*/  LDGSTS.E [R11+0x9c00], desc[UR24][R4.64], P3 ;  /* 0x09c00000040b7fae */ /* 0x0007e200099a1018 */
[C---:B-1----:R-:W-:Y:S02]  /*c020*/  IADD3 R6, P4, PT, R69.reuse, R125, RZ ;  /* 0x0000007d45067210 */ /* 0x042fe40007f9e0ff */
[----:B--2---:R-:W-:-:S03]  /*c030*/  IADD3 R8, P5, PT, R69, R135, RZ ;  /* 0x0000008745087210 */ /* 0x004fc60007fbe0ff */
[--C-:B------:R-:W-:Y:S01]  /*c040*/  IMAD.X R7, R121, 0x1, R122.reuse, P4 ;  /* 0x0000000179077824 */ /* 0x100fe200020e067a */
[----:B---3--:R-:W-:Y:S01]  /*c050*/  IADD3 R4, P4, PT, R69, R143, RZ ;  /* 0x0000008f45047210 */ /* 0x008fe20007f9e0ff */
[----:B------:R-:W-:-:S03]  /*c060*/  IMAD.X R9, R130, 0x1, R122, P5 ;  /* 0x0000000182097824 */ /* 0x000fc600028e067a */
        /* <DEDUP_REMOVED lines=11> */
[----:B------:R2:W-:Y:S01]  /*c120*/  LDGSTS.E [R13+0x9100], desc[UR24][R8.64], P3 ;  /* 0x09100000080d7fae */ /* 0x0005e200099a1018 */
[----:B------:R-:W-:-:S03]  /*c130*/  LOP3.LUT R10, R2, 0x40, RZ, 0x3c, !PT ;  /* 0x00000040020a7812 */ /* 0x000fc600078e3cff */
[----:B------:R3:W-:Y:S01]  /*c140*/  LDGSTS.E [R13+0x9500], desc[UR24][R4.64], P3 ;  /* 0x09500000040d7fae */ /* 0x0007e200099a1018 */
[C---:B-1----:R-:W-:Y:S02]  /*c150*/  IADD3 R6, P4, PT, R69.reuse, R175, RZ ;  /* 0x000000af45067210 */ /* 0x042fe40007f9e0ff */
[----:B--2---:R-:W-:-:S03]  /*c160*/  IADD3 R8, P5, PT, R69, R183, RZ ;  /* 0x000000b745087210 */ /* 0x004fc60007fbe0ff */
[--C-:B------:R-:W-:Y:S01]  /*c170*/  IMAD.X R7, R170, 0x1, R122.reuse, P4 ;  /* 0x00000001aa077824 */ /* 0x100fe200020e067a */
[----:B---3--:R-:W-:Y:S01]  /*c180*/  IADD3 R4, P4, PT, R69, R129, RZ ;  /* 0x0000008145047210 */ /* 0x008fe20007f9e0ff */
[----:B------:R-:W-:-:S03]  /*c190*/  IMAD.X R9, R178, 0x1, R122, P5 ;  /* 0x00000001b2097824 */ /* 0x000fc600028e067a */
[----:B------:R1:W-:Y:S01]  /*c1a0*/  LDGSTS.E [R13+0x9900], desc[UR24][R6.64], P3 ;  /* 0x09900000060d7fae */ /* 0x0003e200099a1018 */
[----:B------:R-:W-:Y:S02]  /*c1b0*/  VIADD R11, R10, UR6 ;  /* 0x000000060a0b7c36 */ /* 0x000fe40008000000 */
[----:B------:R-:W-:Y:S01]  /*c1c0*/  IMAD.X R5, R124, 0x1, R122, P4 ;  /* 0x000000017c057824 */ /* 0x000fe200020e067a */
        /* <DEDUP_REMOVED lines=39> */
[----:B------:R-:W-:-:S03]  /*c440*/  IADD3 R10, P6, PT, R69, R185, RZ ;  /* 0x000000b9450a7210 */ /* 0x000fc60007fde0ff */
[----:B------:R3:W-:Y:S01]  /*c450*/  LDGSTS.E [R13+0x9300], desc[UR24][R4.64], P3 ;  /* 0x09300000040d7fae */ /* 0x0007e200099a1018 */
[C---:B-1----:R-:W-:Y:S02]  /*c460*/  IADD3 R6, P4, PT, R69.reuse, R171, RZ ;  /* 0x000000ab45067210 */ /* 0x042fe40007f9e0ff */
[----:B--2---:R-:W-:-:S03]  /*c470*/  IADD3 R8, P5, PT, R69, R179, RZ ;  /* 0x000000b345087210 */ /* 0x004fc60007fbe0ff */
[--C-:B------:R-:W-:Y:S02]  /*c480*/  IMAD.X R7, R166, 0x1, R122.reuse, P4 ;  /* 0x00000001a6077824 */ /* 0x100fe400020e067a */
[--C-:B------:R-:W-:Y:S02]  /*c490*/  IMAD.X R11, R182, 0x1, R122.reuse, P6 ;  /* 0x00000001b60b7824 */ /* 0x100fe400030e067a */
[----:B------:R-:W-:Y:S01]  /*c4a0*/  IMAD.X R9, R174, 0x1, R122, P5 ;  /* 0x00000001ae097824 */ /* 0x000fe200028e067a */
[----:B------:R2:W-:Y:S04]  /*c4b0*/  LDGSTS.E [R13+0x9700], desc[UR24][R6.64], P3 ;  /* 0x09700000060d7fae */ /* 0x0005e800099a1018 */
[----:B------:R2:W-:Y:S04]  /*c4c0*/  LDGSTS.E [R13+0x9b00], desc[UR24][R8.64], P3 ;  /* 0x09b00000080d7fae */ /* 0x0005e800099a1018 */
[----:B------:R2:W-:Y:S01]  /*c4d0*/  LDGSTS.E [R13+0x9f00], desc[UR24][R10.64], P3 ;  /* 0x09f000000a0d7fae */ /* 0x0005e200099a1018 */
[----:B------:R-:W-:-:S02]  /*c4e0*/  IADD3 R184, P3, PT, R184, R117, RZ ;  /* 0x00000075b8b87210 */ /* 0x000fc40007f7e0ff */
[-C--:B------:R-:W-:Y:S01]  /*c4f0*/  IADD3 R185, P6, PT, R185, R117.reuse, RZ ;  /* 0x00000075b9b97210 */ /* 0x080fe20007fde0ff */
[----:B------:R-:W-:Y:S01]  /*c500*/  VIADD R115, R115, 0x1 ;  /* 0x0000000173737836 */ /* 0x000fe20000000000 */
[-C--:B------:R-:W-:Y:S01]  /*c510*/  IADD3 R183, P4, PT, R183, R117.reuse, RZ ;  /* 0x00000075b7b77210 */ /* 0x080fe20007f9e0ff */
[--C-:B------:R-:W-:Y:S01]  /*c520*/  IMAD.X R180, R180, 0x1, R118.reuse, P3 ;  /* 0x00000001b4b47824 */ /* 0x100fe200018e0676 */
[-C--:B------:R-:W-:Y:S01]  /*c530*/  IADD3 R177, P3, PT, R177, R117.reuse, RZ ;  /* 0x00000075b1b17210 */ /* 0x080fe20007f7e0ff */
[--C-:B------:R-:W-:Y:S01]  /*c540*/  IMAD.X R182, R182, 0x1, R118.reuse, P6 ;  /* 0x00000001b6b67824 */ /* 0x100fe200030e0676 */
[-C--:B------:R-:W-:Y:S01]  /*c550*/  IADD3 R181, P5, PT, R181, R117.reuse, RZ ;  /* 0x00000075b5b57210 */ /* 0x080fe20007fbe0ff */
[----:B------:R-:W-:Y:S01]  /*c560*/  USEL UR6, URZ, 0x1, !UP1 ;  /* 0x00000001ff067887 */ /* 0x000fe2000c800000 */
[----:B------:R-:W0:Y:S01]  /*c570*/  LDGDEPBAR ;  /* 0x00000000000079af */ /* 0x000e220000000000 */
[----:B------:R-:W-:Y:S01]  /*c580*/  IMAD.X R172, R172, 0x1, R118, P3 ;  /* 0x00000001acac7824 */ /* 0x000fe200018e0676 */
[----:B------:R-:W-:-:S02]  /*c590*/  IADD3 R169, P3, PT, R169, R117, RZ ;  /* 0x00000075a9a97210 */ /* 0x000fc40007f7e0ff */
[----:B------:R-:W-:-:S03]  /*c5a0*/  IADD3 R179, P6, PT, R179, R117, RZ ;  /* 0x00000075b3b37210 */ /* 0x000fc60007fde0ff */
[--C-:B------:R-:W-:Y:S01]  /*c5b0*/  IMAD.X R164, R164, 0x1, R118.reuse, P3 ;  /* 0x00000001a4a47824 */ /* 0x100fe200018e0676 */
[-C--:B------:R-:W-:Y:S01]  /*c5c0*/  IADD3 R161, P3, PT, R161, R117.reuse, RZ ;  /* 0x00000075a1a17210 */ /* 0x080fe20007f7e0ff */
        /* <DEDUP_REMOVED lines=37> */
[----:B------:R-:W-:Y:S01]  /*c820*/  IADD3 R139, P6, PT, R139, R117, RZ ;  /* 0x000000758b8b7210 */ /* 0x000fe20007fde0ff */
[--C-:B------:R-:W-:Y:S01]  /*c830*/  IMAD.X R124, R124, 0x1, R118.reuse, P3 ;  /* 0x000000017c7c7824 */ /* 0x100fe200018e0676 */
[----:B------:R-:W-:Y:S01]  /*c840*/  ISETP.NE.U32.AND P3, PT, R206, R115, PT ;  /* 0x00000073ce00720c */ /* 0x000fe20003f65070 */
        /* <DEDUP_REMOVED lines=10> */
[----:B------:R-:W-:Y:S01]  /*c8f0*/  IMAD.X R126, R126, 0x1, R118, P6 ;  /* 0x000000017e7e7824 */ /* 0x000fe200030e0676 */
[----:B------:R-:W-:Y:S01]  /*c900*/  LEA R127, P6, R186, R127, 0x2 ;  /* 0x0000007fba7f7211 */ /* 0x000fe200078c10ff */
[----:B------:R-:W-:-:S02]  /*c910*/  ULOP3.LUT UR6, UR4, UR6, URZ, 0x3c, !UPT ;  /* 0x0000000604067292 */ /* 0x000fc4000f8e3cff */
[----:B---3--:R-:W-:Y:S02]  /*c920*/  IMAD.U32 R5, RZ, RZ, UR4 ;  /* 0x00000004ff057e24 */ /* 0x008fe4000f8e00ff */
[----:B------:R-:W-:Y:S02]  /*c930*/  VIADD R116, R116, 0xffffffc0 ;  /* 0xffffffc074747836 */ /* 0x000fe40000000000 */
[--C-:B------:R-:W-:Y:S02]  /*c940*/  IMAD.X R121, R121, 0x1, R118.reuse, P4 ;  /* 0x0000000179797824 */ /* 0x100fe400020e0676 */
[----:B------:R-:W-:Y:S02]  /*c950*/  IMAD.X R120, R120, 0x1, R118, P5 ;  /* 0x0000000178787824 */ /* 0x000fe400028e0676 */
[----:B------:R-:W-:Y:S01]  /*c960*/  IMAD.X R119, R119, 0x1, R114, P6 ;  /* 0x0000000177777824 */ /* 0x000fe200030e0672 */
[----:B--2---:R-:W-:Y:S06]  /*c970*/  @P3 BRA `(.L_x_11) ;  /* 0xffffffd000603947 */ /* 0x004fec000383ffff */
.L_x_8:
[----:B------:R-:W2:Y:S01]  /*c980*/  LDL.LU R7, [R1+0x1b8] ;  /* 0x0001b80001077983 */ /* 0x000ea20000300800 */
[----:B------:R-:W2:Y:S01]  /*c990*/  LDCU.128 UR12, c[0x0][0x390] ;  /* 0x00007200ff0c77ac */ /* 0x000ea20008000c00 */
[C---:B------:R-:W-:Y:S02]  /*c9a0*/  VIADD R5, R0.reuse, 0x2 ;  /* 0x0000000200057836 */ /* 0x040fe40000000000 */
[C---:B------:R-:W-:Y:S01]  /*c9b0*/  VIADD R6, R0.reuse, 0x1 ;  /* 0x0000000100067836 */ /* 0x040fe20000000000 */
[----:B------:R-:W3:Y:S01]  /*c9c0*/  LDCU UR6, c[0x0][0x3b8] ;  /* 0x00007700ff0677ac */ /* 0x000ee20008000800 */
[C---:B------:R-:W-:Y:S02]  /*c9d0*/  VIADD R3, R0.reuse, 0x3 ;  /* 0x0000000300037836 */ /* 0x040fe40000000000 */
[C---:B-1----:R-:W-:Y:S01]  /*c9e0*/  VIADD R99, R0.reuse, 0x4 ;  /* 0x0000000400637836 */ /* 0x042fe20000000000 */
[----:B------:R-:W1:Y:S01]  /*c9f0*/  LDCU UR5, c[0x0][0x3b4] ;  /* 0x00007680ff0577ac */ /* 0x000e620008000800 */
[----:B---3--:R-:W-:Y:S01]  /*ca00*/  IMAD R4, R0, UR6, RZ ;  /* 0x0000000600047c24 */ /* 0x008fe2000f8e02ff */
[C---:B--2---:R-:W-:Y:S01]  /*ca10*/  ISETP.GE.AND P0, PT, R7.reuse, UR14, PT ;  /* 0x0000000e07007c0c */ /* 0x044fe2000bf06270 */
[----:B-1----:R-:W-:-:S03]  /*ca20*/  IMAD R2, R7, UR5, RZ ;  /* 0x0000000507027c24 */ /* 0x002fc6000f8e02ff */
[----:B------:R-:W-:Y:S01]  /*ca30*/  ISETP.LT.AND P3, PT, R5, UR15, !P0 ;  /* 0x0000000f05007c0c */ /* 0x000fe2000c761270 */
[----:B------:R-:W-:Y:S01]  /*ca40*/  VIADD R5, R4, UR6 ;  /* 0x0000000604057c36 */ /* 0x000fe20008000000 */
[----:B------:R-:W-:Y:S02]  /*ca50*/  ISETP.LT.AND P4, PT, R6, UR15, !P0 ;  /* 0x0000000f06007c0c */ /* 0x000fe4000c781270 */
[----:B------:R-:W-:Y:S01]  /*ca60*/  ISETP.LT.AND P6, PT, R3, UR15, !P0 ;  /* 0x0000000f03007c0c */ /* 0x000fe2000c7c1270 */
[----:B------:R-:W-:Y:S01]  /*ca70*/  VIADD R6, R5, UR6 ;  /* 0x0000000605067c36 */ /* 0x000fe20008000000 */
[----:B------:R-:W-:-:S03]  /*ca80*/  LEA R3, P5, R2, UR12, 0x2 ;  /* 0x0000000c02037c11 */ /* 0x000fc6000f8a10ff */
[----:B------:R-:W-:Y:S01]  /*ca90*/  VIADD R7, R6, UR6 ;  /* 0x0000000606077c36 */ /* 0x000fe20008000000 */
[----:B------:R-:W-:Y:S09]  /*caa0*/  @!P2 BRA `(.L_x_12) ;  /* 0x000000000010a947 */ /* 0x000ff20003800000 */
[----:B------:R-:W-:-:S06]  /*cab0*/  USHF.L.U32 UR4, UR4, 0x1f, URZ ;  /* 0x0000001f04047899 */ /* 0x000fcc00080006ff */
[----:B------:R-:W-:-:S04]  /*cac0*/  IMAD.U32 R8, RZ, RZ, UR4 ;  /* 0x00000004ff087e24 */ /* 0x000fc8000f8e00ff */
[----:B------:R-:W1:Y:S02]  /*cad0*/  SYNCS.PHASECHK.TRANS64.TRYWAIT P2, [UR11], R8 ;  /* 0x00000008ff0075a7 */ /* 0x000e64000804110b */
[----:B-1----:R-:W-:Y:S05]  /*cae0*/  @!P2 BRA `(.L_x_13) ;  /* 0x0000001800aca947 */ /* 0x002fea0003800000 */
.L_x_12:
[----:B------:R-:W-:-:S04]  /*caf0*/  DEPBAR.LE SB0, 0x0 ;  /* 0x000080000000791a */ /* 0x000fc80000000000 */
[----:B------:R-:W-:Y:S01]  /*cb00*/  BAR.SYNC.DEFER_BLOCKING 0x0 ;  /* 0x0000000000007b1d */ /* 0x000fe20000010000 */
[----:B------:R-:W-:Y:S01]  /*cb10*/  VIADD R8, R7, UR6 ;  /* 0x0000000607087c36 */ /* 0x000fe20008000000 */
[----:B------:R-:W-:Y:S01]  /*cb20*/  LEA.HI.X.SX32 R2, R2, UR13, 0x2, P5 ;  /* 0x0000000d02027c11 */ /* 0x000fe2000a8f16ff */
[----:B------:R-:W-:Y:S01]  /*cb30*/  VIADD R101, R0, 0x5 ;  /* 0x0000000500657836 */ /* 0x000fe20000000000 */
[CC--:B------:R-:W-:Y:S01]  /*cb40*/  LEA R70, P2, R5.reuse, R3.reuse, 0x2 ;  /* 0x0000000305467211 */ /* 0x0c0fe200078410ff */
[----:B------:R-:W-:Y:S01]  /*cb50*/  VIADD R79, R8, UR6 ;  /* 0x00000006084f7c36 */ /* 0x000fe20008000000 */
[-C--:B------:R-:W-:Y:S01]  /*cb60*/  LEA R68, P5, R4, R3.reuse, 0x2 ;  /* 0x0000000304447211 */ /* 0x080fe200078a10ff */
[----:B------:R-:W-:Y:S01]  /*cb70*/  VIADD R102, R0, 0x6 ;  /* 0x0000000600667836 */ /* 0x000fe20000000000 */
[----:B------:R-:W-:Y:S01]  /*cb80*/  LEA.HI.X.SX32 R71, R5, R2, 0x2, P2 ;  /* 0x0000000205477211 */ /* 0x000fe200010f16ff */
[----:B------:R-:W-:Y:S01]  /*cb90*/  VIADD R81, R79, UR6 ;  /* 0x000000064f517c36 */ /* 0x000fe20008000000 */
[----:B------:R-:W-:-:S02]  /*cba0*/  LEA R74, P2, R7, R3, 0x2 ;  /* 0x00000003074a7211 */ /* 0x000fc400078410ff */
[-C--:B------:R-:W-:Y:S01]  /*cbb0*/  LEA.HI.X.SX32 R69, R4, R2.reuse, 0x2, P5 ;  /* 0x0000000204457211 */ /* 0x080fe200028f16ff */
[----:B------:R-:W-:Y:S01]  /*cbc0*/  VIADD R83, R81, UR6 ;  /* 0x0000000651537c36 */ /* 0x000fe20008000000 */
[-C--:B------:R-:W-:Y:S02]  /*cbd0*/  LEA.HI.X.SX32 R75, R7, R2.reuse, 0x2, P2 ;  /* 0x00000002074b7211 */ /* 0x080fe400010f16ff */
[-C--:B------:R-:W-:Y:S01]  /*cbe0*/  LEA R80, P2, R81, R3.reuse, 0x2 ;  /* 0x0000000351507211 */ /* 0x080fe200078410ff */
[----:B------:R-:W-:Y:S01]  /*cbf0*/  VIADD R85, R83, UR6 ;  /* 0x0000000653557c36 */ /* 0x000fe20008000000 */
[CC--:B------:R-:W-:Y:S02]  /*cc00*/  LEA R72, P5, R6.reuse, R3.reuse, 0x2 ;  /* 0x0000000306487211 */ /* 0x0c0fe400078a10ff */
[-C--:B------:R-:W-:Y:S01]  /*cc10*/  LEA.HI.X.SX32 R81, R81, R2.reuse, 0x2, P2 ;  /* 0x0000000251517211 */ /* 0x080fe200010f16ff */
[C---:B------:R-:W-:Y:S01]  /*cc20*/  VIADD R87, R85.reuse, UR6 ;  /* 0x0000000655577c36 */ /* 0x040fe20008000000 */
[----:B------:R-:W-:Y:S01]  /*cc30*/  LEA R84, P2, R85, R3, 0x2 ;  /* 0x0000000355547211 */ /* 0x000fe200078410ff */
[----:B------:R-:W1:Y:S02]  /*cc40*/  @!P1 SYNCS.CCTL.IV [UR9+0x10000] ;  /* 0x01000000ff0099b1 */ /* 0x000e640008000009 */
[----:B-1----:R-:W-:Y:S01]  /*cc50*/  BAR.SYNC.DEFER_BLOCKING 0x0 ;  /* 0x0000000000007b1d */ /* 0x002fe20000010000 */
[----:B------:R-:W-:Y:S01]  /*cc60*/  VIADD R89, R87, UR6 ;  /* 0x0000000657597c36 */ /* 0x000fe20008000000 */
[----:B------:R-:W-:-:S02]  /*cc70*/  LEA.HI.X.SX32 R73, R6, R2, 0x2, P5 ;  /* 0x0000000206497211 */ /* 0x000fc400028f16ff */
[-C--:B------:R-:W-:Y:S01]  /*cc80*/  LEA.HI.X.SX32 R85, R85, R2.reuse, 0x2, P2 ;  /* 0x0000000255557211 */ /* 0x080fe200010f16ff */
[C---:B------:R-:W-:Y:S01]  /*cc90*/  VIADD R91, R89.reuse, UR6 ;  /* 0x00000006595b7c36 */ /* 0x040fe20008000000 */
[----:B------:R-:W-:Y:S02]  /*cca0*/  LEA R88, P2, R89, R3, 0x2 ;  /* 0x0000000359587211 */ /* 0x000fe400078410ff */
[----:B------:R-:W-:Y:S01]  /*ccb0*/  ISETP.LT.AND P5, PT, R0, UR15, !P0 ;  /* 0x0000000f00007c0c */ /* 0x000fe2000c7a1270 */
[----:B------:R-:W-:Y:S01]  /*ccc0*/  VIADD R93, R91, UR6 ;  /* 0x000000065b5d7c36 */ /* 0x000fe20008000000 */
[----:B------:R-:W-:-:S03]  /*ccd0*/  LEA.HI.X.SX32 R89, R89, R2, 0x2, P2 ;  /* 0x0000000259597211 */ /* 0x000fc600010f16ff */
[C---:B------:R-:W-:Y:S01]  /*cce0*/  VIADD R95, R93.reuse, UR6 ;  /* 0x000000065d5f7c36 */ /* 0x040fe20008000000 */
[----:B------:R-:W-:-:S03]  /*ccf0*/  LEA R92, P2, R93, R3, 0x2 ;  /* 0x000000035d5c7211 */ /* 0x000fc600078410ff */
[----:B------:R-:W-:Y:S01]  /*cd00*/  VIADD R97, R95, UR6 ;  /* 0x000000065f617c36 */ /* 0x000fe20008000000 */
[----:B------:R-:W-:-:S03]  /*cd10*/  LEA.HI.X.SX32 R93, R93, R2, 0x2, P2 ;  /* 0x000000025d5d7211 */ /* 0x000fc600010f16ff */
[C---:B------:R-:W-:Y:S01]  /*cd20*/  VIADD R100, R97.reuse, UR6 ;  /* 0x0000000661647c36 */ /* 0x040fe20008000000 */
[CC--:B------:R-:W-:Y:S01]  /*cd30*/  LEA R96, P2, R97.reuse, R3.reuse, 0x2 ;  /* 0x0000000361607211 */ /* 0x0c0fe200078410ff */
[----:B------:R-:W1:Y:S01]  /*cd40*/  @!P1 SYNCS.CCTL.IV [UR9+0x10008] ;  /* 0x01000800ff0099b1 */ /* 0x000e620008000009 */
[CC--:B------:R-:W-:Y:S02]  /*cd50*/  LEA R76, P1, R8.reuse, R3.reuse, 0x2 ;  /* 0x00000003084c7211 */ /* 0x0c0fe400078210ff */
[-C--:B------:R-:W-:Y:S02]  /*cd60*/  LEA.HI.X.SX32 R97, R97, R2.reuse, 0x2, P2 ;  /* 0x0000000261617211 */ /* 0x080fe400010f16ff */
[-C--:B------:R-:W-:Y:S02]  /*cd70*/  LEA.HI.X.SX32 R77, R8, R2.reuse, 0x2, P1 ;  /* 0x00000002084d7211 */ /* 0x080fe400008f16ff */
[----:B------:R-:W-:Y:S01]  /*cd80*/  LEA R78, P1, R79, R3, 0x2 ;  /* 0x000000034f4e7211 */ /* 0x000fe200078210ff */
[----:B------:R-:W2:Y:S01]  /*cd90*/  LDTM.x64 R4, tmem[UR10] ;  /* 0x0000000a000479ee */ /* 0x000ea20008340000 */
[----:B------:R-:W-:Y:S01]  /*cda0*/  ISETP.LT.AND P2, PT, R99, UR15, !P0 ;  /* 0x0000000f63007c0c */ /* 0x000fe2000c741270 */
[----:B------:R-:W-:Y:S01]  /*cdb0*/  NOP ;  /* 0x0000000000007918 */ /* 0x000fe20000000000 */
[----:B------:R-:W-:-:S02]  /*cdc0*/  LEA.HI.X.SX32 R79, R79, R2, 0x2, P1 ;  /* 0x000000024f4f7211 */ /* 0x000fc400008f16ff */
[----:B------:R-:W-:-:S04]  /*cdd0*/  LEA R82, P1, R83, R3, 0x2 ;  /* 0x0000000353527211 */ /* 0x000fc800078210ff */
[----:B------:R-:W-:Y:S02]  /*cde0*/  LEA.HI.X.SX32 R83, R83, R2, 0x2, P1 ;  /* 0x0000000253537211 */ /* 0x000fe400008f16ff */
[----:B------:R-:W-:-:S04]  /*cdf0*/  LEA R86, P1, R87, R3, 0x2 ;  /* 0x0000000357567211 */ /* 0x000fc800078210ff */
[----:B------:R-:W-:Y:S02]  /*ce00*/  LEA.HI.X.SX32 R87, R87, R2, 0x2, P1 ;  /* 0x0000000257577211 */ /* 0x000fe400008f16ff */
[----:B------:R-:W-:-:S04]  /*ce10*/  LEA R90, P1, R91, R3, 0x2 ;  /* 0x000000035b5a7211 */ /* 0x000fc800078210ff */
[-C--:B------:R-:W-:Y:S02]  /*ce20*/  LEA.HI.X.SX32 R91, R91, R2.reuse, 0x2, P1 ;  /* 0x000000025b5b7211 */ /* 0x080fe400008f16ff */
[CC--:B------:R-:W-:Y:S01]  /*ce30*/  LEA R94, P1, R95.reuse, R3.reuse, 0x2 ;  /* 0x000000035f5e7211 */ /* 0x0c0fe200078210ff */
[----:B--2---:R2:W-:Y:S01]  /*ce40*/  @P5 STG.E desc[UR24][R68.64], R4 ;  /* 0x0000000444005986 */ /* 0x0045e2000c101918 */
[----:B------:R-:W-:Y:S01]  /*ce50*/  ISETP.LT.AND P5, PT, R102, UR15, !P0 ;  /* 0x0000000f66007c0c */ /* 0x000fe2000c7a1270 */
[----:B------:R-:W-:Y:S01]  /*ce60*/  VIADD R102, R0, 0x8 ;  /* 0x0000000800667836 */ /* 0x000fe20000000000 */
[----:B------:R-:W-:Y:S01]  /*ce70*/  LEA.HI.X.SX32 R95, R95, R2, 0x2, P1 ;  /* 0x000000025f5f7211 */ /* 0x000fe200008f16ff */
[----:B------:R3:W-:Y:S01]  /*ce80*/  @P4 STG.E desc[UR24][R70.64], R5 ;  /* 0x0000000546004986 */ /* 0x0007e2000c101918 */
[----:B------:R-:W-:-:S03]  /*ce90*/  LEA R98, P1, R100, R3, 0x2 ;  /* 0x0000000364627211 */ /* 0x000fc600078210ff */
[----:B------:R4:W-:Y:S01]  /*cea0*/  @P3 STG.E desc[UR24][R72.64], R6 ;  /* 0x0000000648003986 */ /* 0x0009e2000c101918 */
[C---:B------:R-:W-:Y:S01]  /*ceb0*/  LEA.HI.X.SX32 R99, R100.reuse, R2, 0x2, P1 ;  /* 0x0000000264637211 */ /* 0x040fe200008f16ff */
[----:B------:R-:W-:Y:S01]  /*cec0*/  VIADD R100, R100, UR6 ;  /* 0x0000000664647c36 */ /* 0x000fe20008000000 */
[----:B------:R-:W-:Y:S01]  /*ced0*/  ISETP.LT.AND P1, PT, R101, UR15, !P0 ;  /* 0x0000000f65007c0c */ /* 0x000fe2000c721270 */
[----:B------:R-:W-:Y:S01]  /*cee0*/  VIADD R101, R0, 0x7 ;  /* 0x0000000700657836 */ /* 0x000fe20000000000 */
[----:B------:R-:W-:Y:S01]  /*cef0*/  ISETP.LT.AND P3, PT, R102, UR15, !P0 ;  /* 0x0000000f66007c0c */ /* 0x000fe2000c761270 */
[C---:B--2---:R-:W-:Y:S01]  /*cf00*/  VIADD R4, R0.reuse, 0xb ;  /* 0x0000000b00047836 */ /* 0x044fe20000000000 */
[----:B------:R2:W-:Y:S01]  /*cf10*/  @P6 STG.E desc[UR24][R74.64], R7 ;  /* 0x000000074a006986 */ /* 0x0005e2000c101918 */
[C---:B------:R-:W-:Y:S01]  /*cf20*/  VIADD R68, R0.reuse, 0xa ;  /* 0x0000000a00447836 */ /* 0x040fe20000000000 */
[----:B------:R-:W-:Y:S01]  /*cf30*/  ISETP.LT.AND P4, PT, R101, UR15, !P0 ;  /* 0x0000000f65007c0c */ /* 0x000fe2000c781270 */
[C---:B------:R-:W-:Y:S01]  /*cf40*/  VIADD R101, R0.reuse, 0x9 ;  /* 0x0000000900657836 */ /* 0x040fe20000000000 */
[----:B------:R5:W-:Y:S01]  /*cf50*/  @P2 STG.E desc[UR24][R76.64], R8 ;  /* 0x000000084c002986 */ /* 0x000be2000c101918 */
[----:B---3--:R-:W-:Y:S01]  /*cf60*/  VIADD R5, R0, 0xc ;  /* 0x0000000c00057836 */ /* 0x008fe20000000000 */
[----:B------:R-:W-:Y:S01]  /*cf70*/  ISETP.LT.AND P2, PT, R68, UR15, !P0 ;  /* 0x0000000f44007c0c */ /* 0x000fe2000c741270 */
[----:B----4-:R-:W-:Y:S01]  /*cf80*/  VIADD R6, R0, 0x14 ;  /* 0x0000001400067836 */ /* 0x010fe20000000000 */
[----:B------:R-:W-:Y:S01]  /*cf90*/  ISETP.LT.AND P6, PT, R101, UR15, !P0 ;  /* 0x0000000f65007c0c */ /* 0x000fe2000c7c1270 */
[----:B------:R3:W-:Y:S01]  /*cfa0*/  @P1 STG.E desc[UR24][R78.64], R9 ;  /* 0x000000094e001986 */ /* 0x0007e2000c101918 */
[----:B------:R-:W-:Y:S01]  /*cfb0*/  ISETP.LT.AND P1, PT, R4, UR15, !P0 ;  /* 0x0000000f04007c0c */ /* 0x000fe2000c721270 */
[----:B------:R-:W-:-:S02]  /*cfc0*/  VIADD R4, R0, 0xd ;  /* 0x0000000d00047836 */ /* 0x000fc40000000000 */
[----:B------:R4:W-:Y:S01]  /*cfd0*/  @P5 STG.E desc[UR24][R80.64], R10 ;  /* 0x0000000a50005986 */ /* 0x0009e2000c101918 */
[----:B------:R-:W-:Y:S01]  /*cfe0*/  ISETP.LT.AND P5, PT, R5, UR15, !P0 ;  /* 0x0000000f05007c0c */ /* 0x000fe2000c7a1270 */
[----:B------:R-:W-:Y:S02]  /*cff0*/  VIADD R5, R0, 0xe ;  /* 0x0000000e00057836 */ /* 0x000fe40000000000 */
[----:B------:R1:W-:Y:S01]  /*d000*/  @P4 STG.E desc[UR24][R82.64], R11 ;  /* 0x0000000b52004986 */ /* 0x0003e2000c101918 */
[----:B------:R-:W-:Y:S01]  /*d010*/  ISETP.LT.AND P4, PT, R4, UR15, !P0 ;  /* 0x0000000f04007c0c */ /* 0x000fe2000c781270 */
[C---:B------:R-:W-:Y:S02]  /*d020*/  VIADD R4, R0.reuse, 0xf ;  /* 0x0000000f00047836 */ /* 0x040fe40000000000 */
[----:B------:R1:W-:Y:S01]  /*d030*/  @P3 STG.E desc[UR24][R84.64], R12 ;  /* 0x0000000c54003986 */ /* 0x0003e2000c101918 */
[----:B------:R-:W-:Y:S01]  /*d040*/  ISETP.LT.AND P3, PT, R5, UR15, !P0 ;  /* 0x0000000f05007c0c */ /* 0x000fe2000c761270 */
[----:B------:R-:W-:-:S02]  /*d050*/  VIADD R5, R0, 0x10 ;  /* 0x0000001000057836 */ /* 0x000fc40000000000 */
[----:B------:R1:W-:Y:S01]  /*d060*/  @P6 STG.E desc[UR24][R86.64], R13 ;  /* 0x0000000d56006986 */ /* 0x0003e2000c101918 */
[----:B------:R-:W-:Y:S01]  /*d070*/  ISETP.LT.AND P6, PT, R4, UR15, !P0 ;  /* 0x0000000f04007c0c */ /* 0x000fe2000c7c1270 */
[C---:B------:R-:W-:Y:S02]  /*d080*/  VIADD R4, R0.reuse, 0x11 ;  /* 0x0000001100047836 */ /* 0x040fe40000000000 */
[----:B------:R-:W-:Y:S01]  /*d090*/  @P2 STG.E desc[UR24][R88.64], R14 ;  /* 0x0000000e58002986 */ /* 0x000fe2000c101918 */
[----:B------:R-:W-:Y:S01]  /*d0a0*/  ISETP.LT.AND P2, PT, R5, UR15, !P0 ;  /* 0x0000000f05007c0c */ /* 0x000fe2000c741270 */
[----:B------:R-:W-:Y:S02]  /*d0b0*/  VIADD R5, R0, 0x12 ;  /* 0x0000001200057836 */ /* 0x000fe40000000000 */
[----:B------:R-:W-:Y:S01]  /*d0c0*/  @P1 STG.E desc[UR24][R90.64], R15 ;  /* 0x0000000f5a001986 */ /* 0x000fe2000c101918 */
[----:B------:R-:W-:Y:S01]  /*d0d0*/  ISETP.LT.AND P1, PT, R4, UR15, !P0 ;  /* 0x0000000f04007c0c */ /* 0x000fe2000c721270 */
[----:B------:R-:W-:-:S02]  /*d0e0*/  VIADD R4, R0, 0x13 ;  /* 0x0000001300047836 */ /* 0x000fc40000000000 */
[----:B------:R1:W-:Y:S01]  /*d0f0*/  @P5 STG.E desc[UR24][R92.64], R16 ;  /* 0x000000105c005986 */ /* 0x0003e2000c101918 */
[----:B--2---:R-:W-:Y:S01]  /*d100*/  VIADD R7, R100, UR6 ;  /* 0x0000000664077c36 */ /* 0x004fe20008000000 */
[----:B------:R-:W-:Y:S01]  /*d110*/  ISETP.LT.AND P5, PT, R5, UR15, !P0 ;  /* 0x0000000f05007c0c */ /* 0x000fe2000c7a1270 */
[----:B-----5:R-:W-:Y:S01]  /*d120*/  VIADD R8, R0, 0x15 ;  /* 0x0000001500087836 */ /* 0x020fe20000000000 */
[----:B------:R-:W-:Y:S01]  /*d130*/  @P4 STG.E desc[UR24][R94.64], R17 ;  /* 0x000000115e004986 */ /* 0x000fe2000c101918 */
[----:B------:R-:W-:Y:S01]  /*d140*/  ISETP.LT.AND P4, PT, R4, UR15, !P0 ;  /* 0x0000000f04007c0c */ /* 0x000fe2000c781270 */
[----:B---3--:R-:W-:Y:S02]  /*d150*/  VIADD R9, R7, UR6 ;  /* 0x0000000607097c36 */ /* 0x008fe40008000000 */
[----:B------:R-:W-:Y:S01]  /*d160*/  @P3 STG.E desc[UR24][R96.64], R18 ;  /* 0x0000001260003986 */ /* 0x000fe2000c101918 */
[----:B------:R-:W-:Y:S01]  /*d170*/  LEA R4, P3, R100, R3, 0x2 ;  /* 0x0000000364047211 */ /* 0x000fe200078610ff */
[----:B----4-:R-:W-:-:S02]  /*d180*/  VIADD R10, R0, 0x16 ;  /* 0x00000016000a7836 */ /* 0x010fc40000000000 */
[----:B------:R-:W-:Y:S01]  /*d190*/  @P6 STG.E desc[UR24][R98.64], R19 ;  /* 0x0000001362006986 */ /* 0x000fe2000c101918 */
[-C--:B------:R-:W-:Y:S01]  /*d1a0*/  LEA.HI.X.SX32 R5, R100, R2.reuse, 0x2, P3 ;  /* 0x0000000264057211 */ /* 0x080fe200018f16ff */
[----:B-1----:R-:W-:Y:S01]  /*d1b0*/  VIADD R11, R9, UR6 ;  /* 0x00000006090b7c36 */ /* 0x002fe20008000000 */
[----:B------:R-:W-:Y:S01]  /*d1c0*/  ISETP.LT.AND P3, PT, R6, UR15, !P0 ;  /* 0x0000000f06007c0c */ /* 0x000fe2000c761270 */
[----:B------:R-:W-:Y:S01]  /*d1d0*/  VIADD R12, R0, 0x17 ;  /* 0x00000017000c7836 */ /* 0x000fe20000000000 */
[CC--:B------:R-:W-:Y:S01]  /*d1e0*/  LEA R6, P6, R7.reuse, R3.reuse, 0x2 ;  /* 0x0000000307067211 */ /* 0x0c0fe200078c10ff */
[----:B------:R1:W-:Y:S01]  /*d1f0*/  @P2 STG.E desc[UR24][R4.64], R20 ;  /* 0x0000001404002986 */ /* 0x0003e2000c101918 */
[----:B------:R-:W-:Y:S01]  /*d200*/  ISETP.LT.AND P2, PT, R8, UR15, !P0 ;  /* 0x0000000f08007c0c */ /* 0x000fe2000c741270 */
[C---:B------:R-:W-:Y:S01]  /*d210*/  VIADD R13, R0.reuse, 0x18 ;  /* 0x00000018000d7836 */ /* 0x040fe20000000000 */
[----:B------:R-:W-:Y:S01]  /*d220*/  LEA.HI.X.SX32 R7, R7, R2, 0x2, P6 ;  /* 0x0000000207077211 */ /* 0x000fe200030f16ff */
[----:B------:R-:W-:Y:S01]  /*d230*/  VIADD R16, R0, 0x3e ;  /* 0x0000003e00107836 */ /* 0x000fe20000000000 */
[----:B------:R-:W-:-:S03]  /*d240*/  LEA R8, P6, R9, R3, 0x2 ;  /* 0x0000000309087211 */ /* 0x000fc600078c10ff */
[----:B------:R2:W-:Y:S01]  /*d250*/  @P1 STG.E desc[UR24][R6.64], R21 ;  /* 0x0000001506001986 */ /* 0x0005e2000c101918 */
[-C--:B------:R-:W-:Y:S02]  /*d260*/  LEA.HI.X.SX32 R9, R9, R2.reuse, 0x2, P6 ;  /* 0x0000000209097211 */ /* 0x080fe400030f16ff */
[----:B------:R-:W-:Y:S01]  /*d270*/  ISETP.LT.AND P1, PT, R10, UR15, !P0 ;  /* 0x0000000f0a007c0c */ /* 0x000fe2000c721270 */
[C---:B-1----:R-:W-:Y:S01]  /*d280*/  VIADD R5, R11.reuse, UR6 ;  /* 0x000000060b057c36 */ /* 0x042fe20008000000 */
[-C--:B------:R-:W-:Y:S01]  /*d290*/  LEA R10, P6, R11, R3.reuse, 0x2 ;  /* 0x000000030b0a7211 */ /* 0x080fe200078c10ff */
[----:B------:R1:W-:Y:S01]  /*d2a0*/  @P5 STG.E desc[UR24][R8.64], R22 ;  /* 0x0000001608005986 */ /* 0x0003e2000c101918 */
[----:B------:R-:W-:Y:S01]  /*d2b0*/  ISETP.LT.AND P5, PT, R12, UR15, !P0 ;  /* 0x0000000f0c007c0c */ /* 0x000fe2000c7a1270 */
[----:B------:R-:W-:Y:S01]  /*d2c0*/  VIADD R12, R5, UR6 ;  /* 0x00000006050c7c36 */ /* 0x000fe20008000000 */
[----:B------:R-:W-:Y:S02]  /*d2d0*/  LEA.HI.X.SX32 R11, R11, R2, 0x2, P6 ;  /* 0x000000020b0b7211 */ /* 0x000fe400030f16ff */
[----:B------:R-:W-:-:S03]  /*d2e0*/  LEA R4, P6, R5, R3, 0x2 ;  /* 0x0000000305047211 */ /* 0x000fc600078c10ff */
[----:B------:R3:W-:Y:S01]  /*d2f0*/  @P4 STG.E desc[UR24][R10.64], R23 ;  /* 0x000000170a004986 */ /* 0x0007e2000c101918 */
[-C--:B------:R-:W-:Y:S02]  /*d300*/  LEA.HI.X.SX32 R5, R5, R2.reuse, 0x2, P6 ;  /* 0x0000000205057211 */ /* 0x080fe400030f16ff */
[-C--:B--2---:R-:W-:Y:S01]  /*d310*/  LEA R6, P6, R12, R3.reuse, 0x2 ;  /* 0x000000030c067211 */ /* 0x084fe200078c10ff */
[----:B-1----:R-:W-:Y:S01]  /*d320*/  VIADD R8, R0, 0x19 ;  /* 0x0000001900087836 */ /* 0x002fe20000000000 */
[----:B------:R-:W-:Y:S01]  /*d330*/  ISETP.LT.AND P4, PT, R13, UR15, !P0 ;  /* 0x0000000f0d007c0c */ /* 0x000fe2000c781270 */
[C---:B------:R-:W-:Y:S01]  /*d340*/  VIADD R9, R12.reuse, UR6 ;  /* 0x000000060c097c36 */ /* 0x040fe20008000000 */
[-C--:B------:R-:W-:Y:S01]  /*d350*/  LEA.HI.X.SX32 R7, R12, R2.reuse, 0x2, P6 ;  /* 0x000000020c077211 */ /* 0x080fe200030f16ff */
[----:B------:R1:W-:Y:S01]  /*d360*/  @P3 STG.E desc[UR24][R4.64], R24 ;  /* 0x0000001804003986 */ /* 0x0003e2000c101918 */
[----:B------:R-:W-:Y:S01]  /*d370*/  ISETP.LT.AND P3, PT, R8, UR15, !P0 ;  /* 0x0000000f08007c0c */ /* 0x000fe2000c761270 */
[C---:B------:R-:W-:Y:S01]  /*d380*/  VIADD R12, R0.reuse, 0x1a ;  /* 0x0000001a000c7836 */ /* 0x040fe20000000000 */
[C---:B------:R-:W-:Y:S01]  /*d390*/  LEA R8, P6, R9.reuse, R3, 0x2 ;  /* 0x0000000309087211 */ /* 0x040fe200078c10ff */
[C---:B---3--:R-:W-:Y:S01]  /*d3a0*/  VIADD R11, R9.reuse, UR6 ;  /* 0x00000006090b7c36 */ /* 0x048fe20008000000 */
[----:B------:R2:W-:Y:S01]  /*d3b0*/  @P2 STG.E desc[UR24][R6.64], R25 ;  /* 0x0000001906002986 */ /* 0x0005e2000c101918 */
[----:B------:R-:W-:Y:S01]  /*d3c0*/  VIADD R13, R0, 0x1b ;  /* 0x0000001b000d7836 */ /* 0x000fe20000000000 */
[----:B------:R-:W-:-:S02]  /*d3d0*/  LEA.HI.X.SX32 R9, R9, R2, 0x2, P6 ;  /* 0x0000000209097211 */ /* 0x000fc400030f16ff */
[----:B------:R-:W-:Y:S01]  /*d3e0*/  ISETP.LT.AND P2, PT, R12, UR15, !P0 ;  /* 0x0000000f0c007c0c */ /* 0x000fe2000c741270 */
[C---:B------:R-:W-:Y:S01]  /*d3f0*/  VIADD R12, R11.reuse, UR6 ;  /* 0x000000060b0c7c36 */ /* 0x040fe20008000000 */
[-C--:B------:R-:W-:Y:S01]  /*d400*/  LEA R10, P6, R11, R3.reuse, 0x2 ;  /* 0x000000030b0a7211 */ /* 0x080fe200078c10ff */
[----:B------:R3:W-:Y:S01]  /*d410*/  @P1 STG.E desc[UR24][R8.64], R26 ;  /* 0x0000001a08001986 */ /* 0x0007e2000c101918 */
[----:B------:R-:W-:Y:S01]  /*d420*/  ISETP.LT.AND P1, PT, R13, UR15, !P0 ;  /* 0x0000000f0d007c0c */ /* 0x000fe2000c721270 */
[----:B------:R-:W-:Y:S01]  /*d430*/  VIADD R13, R0, 0x1e ;  /* 0x0000001e000d7836 */ /* 0x000fe20000000000 */
[-C--:B------:R-:W-:Y:S02]  /*d440*/  LEA.HI.X.SX32 R11, R11, R2.reuse, 0x2, P6 ;  /* 0x000000020b0b7211 */ /* 0x080fe400030f16ff */
[-C--:B-1----:R-:W-:Y:S01]  /*d450*/  LEA R4, P6, R12, R3.reuse, 0x2 ;  /* 0x000000030c047211 */ /* 0x082fe200078c10ff */
[----:B--2---:R-:W-:Y:S02]  /*d460*/  VIADD R6, R0, 0x1c ;  /* 0x0000001c00067836 */ /* 0x004fe40000000000 */
[C---:B------:R-:W-:Y:S01]  /*d470*/  VIADD R7, R12.reuse, UR6 ;  /* 0x000000060c077c36 */ /* 0x040fe20008000000 */
[-C--:B------:R-:W-:Y:S01]  /*d480*/  LEA.HI.X.SX32 R5, R12, R2.reuse, 0x2, P6 ;  /* 0x000000020c057211 */ /* 0x080fe200030f16ff */
[----:B------:R1:W-:Y:S01]  /*d490*/  @P5 STG.E desc[UR24][R10.64], R27 ;  /* 0x0000001b0a005986 */ /* 0x0003e2000c101918 */
[----:B------:R-:W-:Y:S01]  /*d4a0*/  ISETP.LT.AND P5, PT, R6, UR15, !P0 ;  /* 0x0000000f06007c0c */ /* 0x000fe2000c7a1270 */
[----:B------:R-:W-:Y:S01]  /*d4b0*/  VIADD R12, R0, 0x1d ;  /* 0x0000001d000c7836 */ /* 0x000fe20000000000 */
[C---:B------:R-:W-:Y:S01]  /*d4c0*/  LEA R6, P6, R7.reuse, R3, 0x2 ;  /* 0x0000000307067211 */ /* 0x040fe200078c10ff */
[C---:B---3--:R-:W-:Y:S01]  /*d4d0*/  VIADD R9, R7.reuse, UR6 ;  /* 0x0000000607097c36 */ /* 0x048fe20008000000 */
[----:B------:R2:W-:Y:S02]  /*d4e0*/  @P4 STG.E desc[UR24][R4.64], R28 ;  /* 0x0000001c04004986 */ /* 0x0005e4000c101918 */
        /* <DEDUP_REMOVED lines=185> */
[----:B------:R-:W-:Y:S02]  /*e080*/  ISETP.LT.AND P3, PT, R13, UR15, !P0 ;  /* 0x0000000f0d007c0c */ /* 0x000fe4000c761270 */
[-C--:B------:R-:W-:Y:S02]  /*e090*/  LEA.HI.X.SX32 R5, R5, R2.reuse, 0x2, P6 ;  /* 0x0000000205057211 */ /* 0x080fe400030f16ff */
[CC--:B-1----:R-:W-:Y:S01]  /*e0a0*/  LEA R6, P6, R12.reuse, R3.reuse, 0x2 ;  /* 0x000000030c067211 */ /* 0x0c2fe200078c10ff */
[----:B--2---:R-:W-:Y:S02]  /*e0b0*/  VIADD R9, R12, UR6 ;  /* 0x000000060c097c36 */ /* 0x004fe40008000000 */
[----:B------:R-:W-:Y:S01]  /*e0c0*/  VIADD R8, R0, 0x3d ;  /* 0x0000003d00087836 */ /* 0x000fe20000000000 */
[----:B------:R-:W-:Y:S01]  /*e0d0*/  LEA.HI.X.SX32 R7, R12, R2, 0x2, P6 ;  /* 0x000000020c077211 */ /* 0x000fe200030f16ff */
[C---:B------:R-:W-:Y:S01]  /*e0e0*/  VIADD R12, R9.reuse, UR6 ;  /* 0x00000006090c7c36 */ /* 0x040fe20008000000 */
[----:B------:R1:W-:Y:S02]  /*e0f0*/  @P2 STG.E desc[UR24][R4.64], R60 ;  /* 0x0000003c04002986 */ /* 0x0003e4000c101918 */
[----:B------:R-:W-:Y:S01]  /*e100*/  ISETP.LT.AND P2, PT, R8, UR15, !P0 ;  /* 0x0000000f08007c0c */ /* 0x000fe2000c741270 */
[----:B------:R-:W-:Y:S01]  /*e110*/  VIADD R13, R12, UR6 ;  /* 0x000000060c0d7c36 */ /* 0x000fe20008000000 */
[----:B------:R2:W-:Y:S01]  /*e120*/  @P1 STG.E desc[UR24][R6.64], R61 ;  /* 0x0000003d06001986 */ /* 0x0005e2000c101918 */
[----:B------:R-:W-:-:S02]  /*e130*/  LEA R8, P1, R9, R3, 0x2 ;  /* 0x0000000309087211 */ /* 0x000fc400078210ff */
[CC--:B---3--:R-:W-:Y:S01]  /*e140*/  LEA R10, P6, R12.reuse, R3.reuse, 0x2 ;  /* 0x000000030c0a7211 */ /* 0x0c8fe200078c10ff */
[----:B------:R-:W-:Y:S01]  /*e150*/  VIADD R14, R13, UR6 ;  /* 0x000000060d0e7c36 */ /* 0x000fe20008000000 */
[-C--:B------:R-:W-:Y:S02]  /*e160*/  LEA.HI.X.SX32 R9, R9, R2.reuse, 0x2, P1 ;  /* 0x0000000209097211 */ /* 0x080fe400008f16ff */
[-C--:B------:R-:W-:Y:S01]  /*e170*/  LEA.HI.X.SX32 R11, R12, R2.reuse, 0x2, P6 ;  /* 0x000000020c0b7211 */ /* 0x080fe200030f16ff */
[C---:B------:R-:W-:Y:S01]  /*e180*/  VIADD R15, R14.reuse, UR6 ;  /* 0x000000060e0f7c36 */ /* 0x040fe20008000000 */
[CC--:B-1----:R-:W-:Y:S01]  /*e190*/  LEA R4, P1, R13.reuse, R3.reuse, 0x2 ;  /* 0x000000030d047211 */ /* 0x0c2fe200078210ff */
[----:B------:R1:W-:Y:S01]  /*e1a0*/  @P5 STG.E desc[UR24][R8.64], R62 ;  /* 0x0000003e08005986 */ /* 0x0003e2000c101918 */
[-C--:B------:R-:W-:Y:S01]  /*e1b0*/  LEA R12, P6, R14, R3.reuse, 0x2 ;  /* 0x000000030e0c7211 */ /* 0x080fe200078c10ff */
[----:B--2---:R-:W-:Y:S01]  /*e1c0*/  VIADD R7, R0, 0x3f ;  /* 0x0000003f00077836 */ /* 0x004fe20000000000 */
[-C--:B------:R-:W-:Y:S01]  /*e1d0*/  LEA.HI.X.SX32 R5, R13, R2.reuse, 0x2, P1 ;  /* 0x000000020d057211 */ /* 0x080fe200008f16ff */
[C---:B------:R-:W-:Y:S01]  /*e1e0*/  VIADD R0, R15.reuse, UR6 ;  /* 0x000000060f007c36 */ /* 0x040fe20008000000 */
[----:B------:R-:W-:Y:S01]  /*e1f0*/  LEA.HI.X.SX32 R13, R14, R2, 0x2, P6 ;  /* 0x000000020e0d7211 */ /* 0x000fe200030f16ff */
[----:B------:R1:W-:Y:S01]  /*e200*/  @P4 STG.E desc[UR24][R10.64], R63 ;  /* 0x0000003f0a004986 */ /* 0x0003e2000c101918 */
[----:B------:R-:W-:-:S02]  /*e210*/  LEA R6, P6, R15, R3, 0x2 ;  /* 0x000000030f067211 */ /* 0x000fc400078c10ff */
[----:B------:R-:W-:Y:S01]  /*e220*/  ISETP.LT.AND P1, PT, R16, UR15, !P0 ;  /* 0x0000000f10007c0c */ /* 0x000fe2000c721270 */
[----:B------:R1:W-:Y:S01]  /*e230*/  @P3 STG.E desc[UR24][R4.64], R64 ;  /* 0x0000004004003986 */ /* 0x0003e2000c101918 */
[----:B------:R-:W-:Y:S02]  /*e240*/  ISETP.LT.AND P0, PT, R7, UR15, !P0 ;  /* 0x0000000f07007c0c */ /* 0x000fe4000c701270 */
[----:B------:R-:W-:Y:S01]  /*e250*/  LEA.HI.X.SX32 R7, R15, R2, 0x2, P6 ;  /* 0x000000020f077211 */ /* 0x000fe200030f16ff */
[----:B------:R1:W-:Y:S01]  /*e260*/  @P2 STG.E desc[UR24][R12.64], R65 ;  /* 0x000000410c002986 */ /* 0x0003e2000c101918 */
[----:B------:R-:W-:-:S04]  /*e270*/  LEA R14, P6, R0, R3, 0x2 ;  /* 0x00000003000e7211 */ /* 0x000fc800078c10ff */
[----:B------:R-:W-:-:S03]  /*e280*/  LEA.HI.X.SX32 R15, R0, R2, 0x2, P6 ;  /* 0x00000002000f7211 */ /* 0x000fc600030f16ff */
[----:B------:R1:W-:Y:S04]  /*e290*/  @P1 STG.E desc[UR24][R6.64], R66 ;  /* 0x0000004206001986 */ /* 0x0003e8000c101918 */
[----:B------:R1:W-:Y:S01]  /*e2a0*/  @P0 STG.E desc[UR24][R14.64], R67 ;  /* 0x000000430e000986 */ /* 0x0003e2000c101918 */
[----:B------:R-:W-:Y:S06]  /*e2b0*/  BAR.SYNC.DEFER_BLOCKING 0x0 ;  /* 0x0000000000007b1d */ /* 0x000fec0000010000 */
[----:B------:R-:W-:Y:S05]  /*e2c0*/  BRA.U UP0, `(.L_x_14) ;  /* 0x0000000100a07547 */ /* 0x000fea000b800000 */
[----:B------:R-:W2:Y:S01]  /*e2d0*/  S2UR UR5, SR_CgaCtaId ;  /* 0x00000000000579c3 */ /* 0x000ea20000008800 */
[----:B------:R-:W-:Y:S01]  /*e2e0*/  NOP ;  /* 0x0000000000007918 */ /* 0x000fe20000000000 */
[----:B------:R-:W-:Y:S01]  /*e2f0*/  UMOV UR4, 0x50 ;  /* 0x0000005000047882 */ /* 0x000fe20000000000 */
[----:B------:R-:W-:Y:S02]  /*e300*/  IMAD.U32 R0, RZ, RZ, UR8 ;  /* 0x00000008ff007e24 */ /* 0x000fe4000f8e00ff */
[----:B------:R-:W-:Y:S02]  /*e310*/  IMAD.MOV.U32 R3, RZ, RZ, 0xf ;  /* 0x0000000fff037424 */ /* 0x000fe400078e00ff */
[----:B-1----:R-:W-:Y:S01]  /*e320*/  IMAD.MOV.U32 R7, RZ, RZ, 0x1 ;  /* 0x00000001ff077424 */ /* 0x002fe200078e00ff */
[----:B------:R-:W-:-:S04]  /*e330*/  LOP3.LUT R0, R0, 0xffff, RZ, 0xc0, !PT ;  /* 0x0000ffff00007812 */ /* 0x000fc800078ec0ff */
[----:B------:R-:W-:-:S05]  /*e340*/  SHF.R.U32.HI R0, RZ, 0x5, R0 ;  /* 0x00000005ff007819 */ /* 0x000fca0000011600 */
[----:B------:R-:W-:Y:S01]  /*e350*/  VIADD R2, R0, 0x10 ;  /* 0x0000001000027836 */ /* 0x000fe20000000000 */
[----:B------:R-:W-:Y:S01]  /*e360*/  SHF.L.U32 R0, R3, R0, RZ ;  /* 0x0000000003007219 */ /* 0x000fe200000006ff */
[----:B--2---:R-:W-:-:S03]  /*e370*/  ULEA UR6, UR5, UR4, 0x18 ;  /* 0x0000000405067291 */ /* 0x004fc6000f8ec0ff */
[----:B------:R-:W-:-:S04]  /*e380*/  SHF.L.U32 R3, R7, R2, RZ ;  /* 0x0000000207037219 */ /* 0x000fc800000006ff */
[----:B------:R-:W-:Y:S02]  /*e390*/  LOP3.LUT R0, R3, R0, RZ, 0xfc, !PT ;  /* 0x0000000003007212 */ /* 0x000fe400078efcff */
[----:B------:R-:W1:Y:S02]  /*e3a0*/  LDS R5, [UR6] ;  /* 0x00000006ff057984 */ /* 0x000e640008000800 */
[C---:B------:R-:W-:Y:S02]  /*e3b0*/  LOP3.LUT R2, R0.reuse, 0xffff, RZ, 0xc0, !PT ;  /* 0x0000ffff00027812 */ /* 0x040fe400078ec0ff */
[----:B-1----:R-:W-:-:S04]  /*e3c0*/  LOP3.LUT R3, R0, 0xffff, R5, 0x80, !PT ;  /* 0x0000ffff00037812 */ /* 0x002fc800078e8005 */
[----:B------:R-:W-:-:S13]  /*e3d0*/  ISETP.NE.AND P0, PT, R3, R2, PT ;  /* 0x000000020300720c */ /* 0x000fda0003f05270 */
[----:B------:R-:W-:Y:S05]  /*e3e0*/  @P0 BRA `(.L_x_15) ;  /* 0x0000000000500947 */ /* 0x000fea0003800000 */
[----:B------:R-:W-:Y:S02]  /*e3f0*/  SHF.R.U32.HI R5, RZ, 0x10, R5 ;  /* 0x00000010ff057819 */ /* 0x000fe40000011605 */
[----:B------:R-:W-:-:S04]  /*e400*/  SHF.R.U32.HI R2, RZ, 0x10, R0 ;  /* 0x00000010ff027819 */ /* 0x000fc80000011600 */
[----:B------:R-:W-:-:S04]  /*e410*/  LOP3.LUT R5, R5, R2, RZ, 0xc0, !PT ;  /* 0x0000000205057212 */ /* 0x000fc800078ec0ff */
[----:B------:R-:W-:-:S13]  /*e420*/  ISETP.NE.AND P0, PT, R5, R2, PT ;  /* 0x000000020500720c */ /* 0x000fda0003f05270 */
[----:B------:R-:W-:Y:S05]  /*e430*/  @P0 BRA `(.L_x_16) ;  /* 0x0000000000300947 */ /* 0x000fea0003800000 */
[----:B------:R-:W-:Y:S01]  /*e440*/  R2UR UR4, R0 ;  /* 0x00000000000472ca */ /* 0x000fe200000e0000 */
[----:B------:R-:W-:Y:S01]  /*e450*/  VOTEU.ANY UR5, UPT, PT ;  /* 0x0000000000057886 */ /* 0x000fe200038e0100 */
[----:B------:R-:W1:Y:S01]  /*e460*/  S2R R0, SR_LANEID ;  /* 0x0000000000007919 */ /* 0x000e620000000000 */
[----:B------:R-:W-:-:S10]  /*e470*/  UFLO.U32 UR5, UR5 ;  /* 0x00000005000572bd */ /* 0x000fd400080e0000 */
[----:B------:R-:W-:-:S06]  /*e480*/  ULOP3.LUT UR4, URZ, UR4, URZ, 0x33, !UPT ;  /* 0x00000004ff047292 */ /* 0x000fcc000f8e33ff */
[----:B------:R-:W-:-:S04]  /*e490*/  IMAD.U32 R2, RZ, RZ, UR4 ;  /* 0x00000004ff027e24 */ /* 0x000fc8000f8e00ff */
[----:B------:R-:W2:Y:S02]  /*e4a0*/  REDUX UR7, R2 ;  /* 0x00000000020773c4 */ /* 0x000ea40000000000 */
[----:B------:R3:W-:Y:S01]  /*e4b0*/  UTCATOMSWS.AND URZ, UR4 ;  /* 0x0000000400ff79e3 */ /* 0x0007e20008000000 */
[----:B-1----:R-:W-:Y:S01]  /*e4c0*/  ISETP.EQ.U32.AND P0, PT, R0, UR5, PT ;  /* 0x0000000500007c0c */ /* 0x002fe2000bf02070 */
[----:B--2---:R-:W-:-:S12]  /*e4d0*/  IMAD.U32 R0, RZ, RZ, UR7 ;  /* 0x00000007ff007e24 */ /* 0x004fd8000f8e00ff */
[----:B------:R3:W-:Y:S01]  /*e4e0*/  @P0 ATOMS.AND RZ, [UR6], R0 ;  /* 0x00000000ffff098c */ /* 0x0007e2000a800006 */
[----:B------:R-:W-:Y:S05]  /*e4f0*/  BRA `(.L_x_14) ;  /* 0x0000000000147947 */ /* 0x000fea0003800000 */
.L_x_16:
[----:B------:R-:W-:-:S07]  /*e500*/  MOV R2, 0xe520 ;  /* 0x0000e52000027802 */ /* 0x000fce0000000f00 */
[----:B------:R-:W-:Y:S05]  /*e510*/  CALL.REL.NOINC `($__internal_0_$__cuda_sm10x_tcgen05_guardrail_trap_col_being_dealloced_not_returned_by_alloc) ;  /* 0x00000000002c7944 */ /* 0x000fea0003c00000 */
[----:B------:R-:W-:Y:S05]  /*e520*/  BRA `(.L_x_14) ;  /* 0x0000000000087947 */ /* 0x000fea0003800000 */
.L_x_15:
[----:B------:R-:W-:-:S07]  /*e530*/  MOV R2, 0xe550 ;  /* 0x0000e55000027802 */ /* 0x000fce0000000f00 */
[----:B------:R-:W-:Y:S05]  /*e540*/  CALL.REL.NOINC `($__internal_2_$__cuda_sm10x_tcgen05_guardrail_trap_unallocated_columns_being_dealloced) ;  /* 0x0000000000387944 */ /* 0x000fea0003c00000 */
.L_x_14:
[----:B------:R-:W-:Y:S01]  /*e550*/  NOP ;  /* 0x0000000000007918 */ /* 0x000fe20000000000 */
[----:B---3--:R-:W-:Y:S05]  /*e560*/  EXIT ;  /* 0x000000000000794d */ /* 0x008fea0003800000 */
.L_x_9:
[----:B------:R-:W1:Y:S02]  /*e570*/  SYNCS.PHASECHK.TRANS64.TRYWAIT P3, [UR11], R5 ;  /* 0x00000005ff0075a7 */ /* 0x000e64000806110b */
[----:B-1----:R-:W-:Y:S05]  /*e580*/  @!P3 BRA `(.L_x_9) ;  /* 0xfffffffc00f8b947 */ /* 0x002fea000383ffff */
[----:B------:R-:W-:Y:S05]  /*e590*/  BRA `(.L_x_17) ;  /* 0xffffffb400647947 */ /* 0x000fea000383ffff */
.L_x_13:
[----:B------:R-:W1:Y:S02]  /*e5a0*/  SYNCS.PHASECHK.TRANS64.TRYWAIT P2, [UR11], R8 ;  /* 0x00000008ff0075a7 */ /* 0x000e64000804110b */
[----:B-1----:R-:W-:Y:S05]  /*e5b0*/  @!P2 BRA `(.L_x_13) ;  /* 0xfffffffc00f8a947 */ /* 0x002fea000383ffff */
[----:B------:R-:W-:Y:S05]  /*e5c0*/  BRA `(.L_x_12) ;  /* 0xffffffe400487947 */ /* 0x000fea000383ffff */
        .weak           $__internal_0_$__cuda_sm10x_tcgen05_guardrail_trap_col_being_dealloced_not_returned_by_alloc
        .type           $__internal_0_$__cuda_sm10x_tcgen05_guardrail_trap_col_being_dealloced_not_returned_by_alloc,@function
        .size           $__internal_0_$__cuda_sm10x_tcgen05_guardrail_trap_col_being_dealloced_not_returned_by_alloc,($__internal_1_$__cuda_sm10x_tcgen05_guardrail_trap_phase_invalid_during_alloc - $__internal_0_$__cuda_sm10x_tcgen05_guardrail_trap_col_being_dealloced_not_returned_by_alloc)
$__internal_0_$__cuda_sm10x_tcgen05_guardrail_trap_col_being_dealloced_not_returned_by_alloc:
[----:B------:R-:W-:Y:S05]  /*e5d0*/  BPT.TRAP 0x1 ;  /* 0x000000040000795c */ /* 0x000fea0000300000 */
[----:B------:R-:W-:-:S04]  /*e5e0*/  IMAD.MOV.U32 R3, RZ, RZ, 0x0 ;  /* 0x00000000ff037424 */ /* 0x000fc800078e00ff */
[----:B------:R-:W-:Y:S05]  /*e5f0*/  RET.REL.NODEC R2 `(matmul_kernel) ;  /* 0xffffff1802807950 */ /* 0x000fea0003c3ffff */
        .weak           $__internal_1_$__cuda_sm10x_tcgen05_guardrail_trap_phase_invalid_during_alloc
        .type           $__internal_1_$__cuda_sm10x_tcgen05_guardrail_trap_phase_invalid_during_alloc,@function
        .size           $__internal_1_$__cuda_sm10x_tcgen05_guardrail_trap_phase_invalid_during_alloc,($__internal_2_$__cuda_sm10x_tcgen05_guardrail_trap_unallocated_columns_being_dealloced - $__internal_1_$__cuda_sm10x_tcgen05_guardrail_trap_phase_invalid_during_alloc)
$__internal_1_$__cuda_sm10x_tcgen05_guardrail_trap_phase_invalid_during_alloc:
[----:B------:R-:W-:Y:S05]  /*e600*/  BPT.TRAP 0x1 ;  /* 0x000000040000795c */ /* 0x000fea0000300000 */
[----:B------:R-:W-:-:S04]  /*e610*/  IMAD.MOV.U32 R3, RZ, RZ, 0x0 ;  /* 0x00000000ff037424 */ /* 0x000fc800078e00ff */
[----:B------:R-:W-:Y:S05]  /*e620*/  RET.REL.NODEC R2 `(matmul_kernel) ;  /* 0xffffff1802747950 */ /* 0x000fea0003c3ffff */
        .weak           $__internal_2_$__cuda_sm10x_tcgen05_guardrail_trap_unallocated_columns_being_dealloced
        .type           $__internal_2_$__cuda_sm10x_tcgen05_guardrail_trap_unallocated_columns_being_dealloced,@function
        .size           $__internal_2_$__cuda_sm10x_tcgen05_guardrail_trap_unallocated_columns_being_dealloced,(.L_x_21 - $__internal_2_$__cuda_sm10x_tcgen05_guardrail_trap_unallocated_columns_being_dealloced)
$__internal_2_$__cuda_sm10x_tcgen05_guardrail_trap_unallocated_columns_being_dealloced:
[----:B------:R-:W-:Y:S05]  /*e630*/  BPT.TRAP 0x1 ;  /* 0x000000040000795c */ /* 0x000fea0000300000 */
[----:B------:R-:W-:-:S04]  /*e640*/  IMAD.MOV.U32 R3, RZ, RZ, 0x0 ;  /* 0x00000000ff037424 */ /* 0x000fc800078e00ff */
[----:B------:R-:W-:Y:S05]  /*e650*/  RET.REL.NODEC R2 `(matmul_kernel) ;  /* 0xffffff1802687950 */ /* 0x000fea0003c3ffff */
.L_x_18:
[----:B------:R-:W-:-:S00]  /*e660*/  BRA `(.L_x_18) ;  /* 0xfffffffc00fc7947 */ /* 0x000fc0000383ffff */
[----:B------:R-:W-:-:S00]  /*e670*/  NOP ;  /* 0x0000000000007918 */ /* 0x000fc00000000000 */
        /* <DEDUP_REMOVED lines=8> */
.L_x_21:


//--------------------- .nv.shared.matmul_kernel  --------------------------
	.section	.nv.shared.matmul_kernel,"aw",@nobits
	.sectionflags	@""
	.align	16
	.zero		1024


//--------------------- .nv.shared.reserved.0     --------------------------
	.section	.nv.shared.reserved.0,"aw",@nobits
	.align	8
	.weak		__nv_reservedSMEM_offset_0_alias
	.size		__nv_reservedSMEM_offset_0_alias, 0, 64
	.other		__nv_reservedSMEM_offset_0_alias,@"STO_CUDA_RESERVED_SHARED STV_DEFAULT"
__nv_reservedSMEM_offset_0_alias:
	.zero		0
.nv.shared.reserved.0:
	.zero		64
	.weak		__nv_reservedSMEM_allocation_phase
	.type		__nv_reservedSMEM_allocation_phase,@object
	.size		__nv_reservedSMEM_allocation_phase,(.L_0 - __nv_reservedSMEM_allocation_phase)
__nv_reservedSMEM_allocation_phase:
	.zero		1
.L_0:
	.zero		7
	.weak		__nv_reservedSMEM_devtool_atexit_pc
	.type		__nv_reservedSMEM_devtool_atexit_pc,@object
	.size		__nv_reservedSMEM_devtool_atexit_pc,(__nv_reservedSMEM_allocation_mask - __nv_reservedSMEM_devtool_atexit_pc)
__nv_reservedSMEM_devtool_atexit_pc:
	.zero		8
	.weak		__nv_reservedSMEM_allocation_mask
	.type		__nv_reservedSMEM_allocation_mask,@object
	.size		__nv_reservedSMEM_allocation_mask,(.L_2 - __nv_reservedSMEM_allocation_mask)
__nv_reservedSMEM_allocation_mask:
	.zero		4
.L_2:


//--------------------- .nv.constant0.matmul_kernel --------------------------
	.section	.nv.constant0.matmul_kernel,"a",@progbits
	.sectionflags	@""
	.align	4
.nv.constant0.matmul_kernel:
	.zero		976


//--------------------- SYMBOLS --------------------------

	.type		.nv.reservedSmem.offset0,@object
	.size		.nv.reservedSmem.offset0,0x4
	.type		.nv.reservedSmem.cap,@object
	.size		.nv.reservedSmem.cap,0x4
